	.target	sm_90a

	.elftype	@"ET_EXEC"


//--------------------- .note.nv.tkinfo           --------------------------
	.section	.note.nv.tkinfo,"",@"SHT_NOTE"
	.sectionflags	@"SHF_NOTE_NV_TKINFO"
	.tkinfo
        /*0018*/ 	.word	0x00000002
        /*0030*/ 	.string	""
        /*0030*/ 	.string	"ptxas"
        /*0030*/ 	.string	"Cuda compilation tools, release 13.0, V13.0.88"
        /*0030*/ 	.string	"Build cuda_13.0.r13.0/compiler.36424714_0"
        /*0030*/ 	.string	"-arch sm_90a -m 64 "



//--------------------- .note.nv.cuinfo           --------------------------
	.section	.note.nv.cuinfo,"",@"SHT_NOTE"
	.sectionflags	@"SHF_NOTE_NV_CUINFO"
        /*0018*/ 	.short	0x0002
        /*001a*/ 	.short	0x005a
        /*001c*/ 	.short	0x0082
	.zero		2


//--------------------- .nv.info                  --------------------------
	.section	.nv.info,"",@"SHT_CUDA_INFO"
	.align	4


	//----- nvinfo : EIATTR_REGCOUNT
	.align		4
        /*0000*/ 	.byte	0x04, 0x2f
        /*0002*/ 	.short	(.L_15 - .L_14)
	.align		4
.L_14:
        /*0004*/ 	.word	index@(_ZN7cutlass13device_kernelINS_4gemm6kernel13GemmUniversalIN4cute5tupleIJiiiiEEENS1_10collective13CollectiveMmaINS1_34MainloopSm90TmaGmmaWarpSpecializedILi18ENS5_IJNS4_1CILi4EEENSA_ILi2EEENSA_ILi1EEEEEENS1_32KernelTmaWarpSpecializedPingpongEEENS5_IJNSA_ILi64EEENSA_ILi128EEENSA_ILi32EEEEEENS_6half_tENS5_IJlSD_lEEESL_SM_NS4_8TiledMMAINS4_8MMA_AtomIJNS4_4SM904GMMA26MMA_64x128x16_F32F16F16_SSILNSQ_5MajorE0ELSS_0ELNSQ_7ScaleInE1ELST_1EEEEEENS4_6LayoutINS5_IJSD_SD_SD_EEENS5_IJNSA_ILi0EEESY_SY_EEEEENS5_IJNS4_10UnderscoreES11_S11_EEEEENS4_23SM90_TMA_LOAD_MULTICASTENS4_14ComposedLayoutINS4_7SwizzleILi2ELi4ELi3EEENS4_18smem_ptr_flag_bitsILi16EEENSW_INS5_IJNSA_ILi8EEESJ_EEENS5_IJSJ_SD_EEEEEEEvNS4_8identityES14_S1E_vS1F_EENS_8epilogue10collective6detail29Sm90TmaWarpSpecializedAdapterINS1I_15DefaultEpilogueISL_SM_SM_NS1H_6thread17LinearCombinationISL_Li1EffLNS1M_9ScaleType4KindE0ELNS_15FloatRoundStyleE2ESL_EENS1_15EpilogueDefaultEEEEEvvEEEEvNT_6ParamsE)
        /*0008*/ 	.word	0x000000a8


	//----- nvinfo : EIATTR_FRAME_SIZE
	.align		4
.L_15:
        /*000c*/ 	.byte	0x04, 0x11
        /*000e*/ 	.short	(.L_17 - .L_16)
	.align		4
.L_16:
        /*0010*/ 	.word	index@(_ZN7cutlass13device_kernelINS_4gemm6kernel13GemmUniversalIN4cute5tupleIJiiiiEEENS1_10collective13CollectiveMmaINS1_34MainloopSm90TmaGmmaWarpSpecializedILi18ENS5_IJNS4_1CILi4EEENSA_ILi2EEENSA_ILi1EEEEEENS1_32KernelTmaWarpSpecializedPingpongEEENS5_IJNSA_ILi64EEENSA_ILi128EEENSA_ILi32EEEEEENS_6half_tENS5_IJlSD_lEEESL_SM_NS4_8TiledMMAINS4_8MMA_AtomIJNS4_4SM904GMMA26MMA_64x128x16_F32F16F16_SSILNSQ_5MajorE0ELSS_0ELNSQ_7ScaleInE1ELST_1EEEEEENS4_6LayoutINS5_IJSD_SD_SD_EEENS5_IJNSA_ILi0EEESY_SY_EEEEENS5_IJNS4_10UnderscoreES11_S11_EEEEENS4_23SM90_TMA_LOAD_MULTICASTENS4_14ComposedLayoutINS4_7SwizzleILi2ELi4ELi3EEENS4_18smem_ptr_flag_bitsILi16EEENSW_INS5_IJNSA_ILi8EEESJ_EEENS5_IJSJ_SD_EEEEEEEvNS4_8identityES14_S1E_vS1F_EENS_8epilogue10collective6detail29Sm90TmaWarpSpecializedAdapterINS1I_15DefaultEpilogueISL_SM_SM_NS1H_6thread17LinearCombinationISL_Li1EffLNS1M_9ScaleType4KindE0ELNS_15FloatRoundStyleE2ESL_EENS1_15EpilogueDefaultEEEEEvvEEEEvNT_6ParamsE)
        /*0014*/ 	.word	0x00000008


	//----- nvinfo : EIATTR_MIN_STACK_SIZE
	.align		4
.L_17:
        /*0018*/ 	.byte	0x04, 0x12
        /*001a*/ 	.short	(.L_19 - .L_18)
	.align		4
.L_18:
        /*001c*/ 	.word	index@(_ZN7cutlass13device_kernelINS_4gemm6kernel13GemmUniversalIN4cute5tupleIJiiiiEEENS1_10collective13CollectiveMmaINS1_34MainloopSm90TmaGmmaWarpSpecializedILi18ENS5_IJNS4_1CILi4EEENSA_ILi2EEENSA_ILi1EEEEEENS1_32KernelTmaWarpSpecializedPingpongEEENS5_IJNSA_ILi64EEENSA_ILi128EEENSA_ILi32EEEEEENS_6half_tENS5_IJlSD_lEEESL_SM_NS4_8TiledMMAINS4_8MMA_AtomIJNS4_4SM904GMMA26MMA_64x128x16_F32F16F16_SSILNSQ_5MajorE0ELSS_0ELNSQ_7ScaleInE1ELST_1EEEEEENS4_6LayoutINS5_IJSD_SD_SD_EEENS5_IJNSA_ILi0EEESY_SY_EEEEENS5_IJNS4_10UnderscoreES11_S11_EEEEENS4_23SM90_TMA_LOAD_MULTICASTENS4_14ComposedLayoutINS4_7SwizzleILi2ELi4ELi3EEENS4_18smem_ptr_flag_bitsILi16EEENSW_INS5_IJNSA_ILi8EEESJ_EEENS5_IJSJ_SD_EEEEEEEvNS4_8identityES14_S1E_vS1F_EENS_8epilogue10collective6detail29Sm90TmaWarpSpecializedAdapterINS1I_15DefaultEpilogueISL_SM_SM_NS1H_6thread17LinearCombinationISL_Li1EffLNS1M_9ScaleType4KindE0ELNS_15FloatRoundStyleE2ESL_EENS1_15EpilogueDefaultEEEEEvvEEEEvNT_6ParamsE)
        /*0020*/ 	.word	0x00000008
.L_19:


//--------------------- .nv.compat                --------------------------
	.section	.nv.compat,"",@"SHT_CUDA_COMPAT_INFO"
	.align	4
        /*0000*/ 	.byte	0x02, 0x09, 0x01, 0x00, 0x02, 0x02, 0x04, 0x00, 0x02, 0x05, 0x05, 0x00, 0x03, 0x07, 0x01, 0x01
        /*0010*/ 	.byte	0x02, 0x03, 0x01, 0x00, 0x02, 0x06, 0x01, 0x00, 0x04, 0x0b, 0x08, 0x00, 0x00, 0x00, 0x00, 0x00
        /*0020*/ 	.byte	0x00, 0x00, 0x00, 0x00


//--------------------- .nv.info._ZN7cutlass13device_kernelINS_4gemm6kernel13GemmUniversalIN4cute5tupleIJiiiiEEENS1_10collective13CollectiveMmaINS1_34MainloopSm90TmaGmmaWarpSpecializedILi18ENS5_IJNS4_1CILi4EEENSA_ILi2EEENSA_ILi1EEEEEENS1_32KernelTmaWarpSpecializedPingpongEEENS5_IJNSA_ILi64EEENSA_ILi128EEENSA_ILi32EEEEEENS_6half_tENS5_IJlSD_lEEESL_SM_NS4_8TiledMMAINS4_8MMA_AtomIJNS4_4SM904GMMA26MMA_64x128x16_F32F16F16_SSILNSQ_5MajorE0ELSS_0ELNSQ_7ScaleInE1ELST_1EEEEEENS4_6LayoutINS5_IJSD_SD_SD_EEENS5_IJNSA_ILi0EEESY_SY_EEEEENS5_IJNS4_10UnderscoreES11_S11_EEEEENS4_23SM90_TMA_LOAD_MULTICASTENS4_14ComposedLayoutINS4_7SwizzleILi2ELi4ELi3EEENS4_18smem_ptr_flag_bitsILi16EEENSW_INS5_IJNSA_ILi8EEESJ_EEENS5_IJSJ_SD_EEEEEEEvNS4_8identityES14_S1E_vS1F_EENS_8epilogue10collective6detail29Sm90TmaWarpSpecializedAdapterINS1I_15DefaultEpilogueISL_SM_SM_NS1H_6thread17LinearCombinationISL_Li1EffLNS1M_9ScaleType4KindE0ELNS_15FloatRoundStyleE2ESL_EENS1_15EpilogueDefaultEEEEEvvEEEEvNT_6ParamsE --------------------------
	.section	.nv.info._ZN7cutlass13device_kernelINS_4gemm6kernel13GemmUniversalIN4cute5tupleIJiiiiEEENS1_10collective13CollectiveMmaINS1_34MainloopSm90TmaGmmaWarpSpecializedILi18ENS5_IJNS4_1CILi4EEENSA_ILi2EEENSA_ILi1EEEEEENS1_32KernelTmaWarpSpecializedPingpongEEENS5_IJNSA_ILi64EEENSA_ILi128EEENSA_ILi32EEEEEENS_6half_tENS5_IJlSD_lEEESL_SM_NS4_8TiledMMAINS4_8MMA_AtomIJNS4_4SM904GMMA26MMA_64x128x16_F32F16F16_SSILNSQ_5MajorE0ELSS_0ELNSQ_7ScaleInE1ELST_1EEEEEENS4_6LayoutINS5_IJSD_SD_SD_EEENS5_IJNSA_ILi0EEESY_SY_EEEEENS5_IJNS4_10UnderscoreES11_S11_EEEEENS4_23SM90_TMA_LOAD_MULTICASTENS4_14ComposedLayoutINS4_7SwizzleILi2ELi4ELi3EEENS4_18smem_ptr_flag_bitsILi16EEENSW_INS5_IJNSA_ILi8EEESJ_EEENS5_IJSJ_SD_EEEEEEEvNS4_8identityES14_S1E_vS1F_EENS_8epilogue10collective6detail29Sm90TmaWarpSpecializedAdapterINS1I_15DefaultEpilogueISL_SM_SM_NS1H_6thread17LinearCombinationISL_Li1EffLNS1M_9ScaleType4KindE0ELNS_15FloatRoundStyleE2ESL_EENS1_15EpilogueDefaultEEEEEvvEEEEvNT_6ParamsE,"",@"SHT_CUDA_INFO"
	.sectionflags	@""
	.align	4


	//----- nvinfo : EIATTR_CUDA_API_VERSION
	.align		4
        /*0000*/ 	.byte	0x04, 0x37
        /*0002*/ 	.short	(.L_21 - .L_20)
.L_20:
        /*0004*/ 	.word	0x00000082


	//----- nvinfo : EIATTR_KPARAM_INFO
	.align		4
.L_21:
        /*0008*/ 	.byte	0x04, 0x17
        /*000a*/ 	.short	(.L_23 - .L_22)
.L_22:
        /*000c*/ 	.word	0x00000000
        /*0010*/ 	.short	0x0000
        /*0012*/ 	.short	0x0070
        /*0014*/ 	.byte	0x00, 0xf0, 0x01, 0x10


	//----- nvinfo : EIATTR_SPARSE_MMA_MASK
	.align		4
.L_23:
        /*0018*/ 	.byte	0x03, 0x50
        /*001a*/ 	.short	0x0000


	//----- nvinfo : EIATTR_MAXREG_COUNT
	.align		4
        /*001c*/ 	.byte	0x03, 0x1b
        /*001e*/ 	.short	0x00a8


	//----- nvinfo : EIATTR_NUM_BARRIERS
	.align		4
        /*0020*/ 	.byte	0x02, 0x4c
        /*0022*/ 	.byte	0x01
	.zero		1


	//----- nvinfo : EIATTR_EXTERNS
	.align		4
        /*0024*/ 	.byte	0x04, 0x0f
        /*0026*/ 	.short	(.L_25 - .L_24)


	//   ....[0]....
	.align		4
.L_24:
        /*0028*/ 	.word	index@(__assertfail)


	//----- nvinfo : EIATTR_ANNOTATIONS
	.align		4
.L_25:
        /*002c*/ 	.byte	0x04, 0x55
        /*002e*/ 	.short	(.L_27 - .L_26)


	//   ....[0]....
.L_26:
        /*0030*/ 	.word	0x00000001
        /*0034*/ 	.byte	0xc0, 0x0f, 0x00, 0x00, 0x01, 0x00, 0x00, 0x00, 0xb0, 0x63, 0x00, 0x00, 0x01, 0x00, 0x00, 0x00
        /*0044*/ 	.byte	0x80, 0x71, 0x00, 0x00


	//----- nvinfo : EIATTR_MERCURY_ISA_VERSION
	.align		4
.L_27:
        /*0048*/ 	.byte	0x03, 0x5f
        /*004a*/ 	.short	0x0101


	//----- nvinfo : EIATTR_INT_WARP_WIDE_INSTR_OFFSETS
	.align		4
        /*004c*/ 	.byte	0x04, 0x31
        /*004e*/ 	.short	(.L_29 - .L_28)


	//   ....[0]....
.L_28:
        /*0050*/ 	.word	0x00000790


	//   ....[1]....
        /*0054*/ 	.word	0x000007b0


	//   ....[2]....
        /*0058*/ 	.word	0x000007d0


	//   ....[3]....
        /*005c*/ 	.word	0x000008c0


	//   ....[4]....
        /*0060*/ 	.word	0x000008e0


	//   ....[5]....
        /*0064*/ 	.word	0x000008f0


	//   ....[6]....
        /*0068*/ 	.word	0x000009a0


	//   ....[7]....
        /*006c*/ 	.word	0x000009f0


	//   ....[8]....
        /*0070*/ 	.word	0x00002030


	//----- nvinfo : EIATTR_COOP_GROUP_MASK_REGIDS
	.align		4
.L_29:
        /*0074*/ 	.byte	0x04, 0x29
        /*0076*/ 	.short	(.L_31 - .L_30)


	//   ....[0]....
.L_30:
        /*0078*/ 	.word	0xffffffff


	//   ....[1]....
        /*007c*/ 	.word	0xffffffff


	//   ....[2]....
        /*0080*/ 	.word	0xffffffff


	//   ....[3]....
        /*0084*/ 	.word	0xffffffff


	//   ....[4]....
        /*0088*/ 	.word	0xffffffff


	//   ....[5]....
        /*008c*/ 	.word	0xffffffff


	//   ....[6]....
        /*0090*/ 	.word	0xffffffff


	//----- nvinfo : EIATTR_COOP_GROUP_INSTR_OFFSETS
	.align		4
.L_31:
        /*0094*/ 	.byte	0x04, 0x28
        /*0096*/ 	.short	(.L_33 - .L_32)


	//   ....[0]....
.L_32:
        /*0098*/ 	.word	0x00000070


	//   ....[1]....
        /*009c*/ 	.word	0x00000080


	//   ....[2]....
        /*00a0*/ 	.word	0x00000140


	//   ....[3]....
        /*00a4*/ 	.word	0x00000520


	//   ....[4]....
        /*00a8*/ 	.word	0x00000560


	//   ....[5]....
        /*00ac*/ 	.word	0x00000910


	//   ....[6]....
        /*00b0*/ 	.word	0x00000b60


	//----- nvinfo : EIATTR_REG_RECONFIG
	.align		4
.L_33:
        /*00b4*/ 	.byte	0x01, 0x54
	.zero		2


	//----- nvinfo : EIATTR_SYSCALL_OFFSETS
	.align		4
        /*00b8*/ 	.byte	0x04, 0x46
        /*00ba*/ 	.short	(.L_35 - .L_34)


	//   ....[0]....
.L_34:
        /*00bc*/ 	.word	0x00001a70


	//----- nvinfo : EIATTR_MBARRIER_INSTR_OFFSETS
	.align		4
.L_35:
        /*00c0*/ 	.byte	0x04, 0x39
        /*00c2*/ 	.short	(.L_37 - .L_36)


	//   ....[0]....
.L_36:
        /*00c4*/ 	.word	0x000002a0
        /*00c8*/ 	.word	0x000000ff
        /*00cc*/ 	.word	0x00000000
        /*00d0*/ 	.short	0x0100
        /*00d2*/ 	.byte	0x08
	.zero		1


	//   ....[1]....
        /*00d4*/ 	.word	0x000002b0
        /*00d8*/ 	.word	0x000000ff
        /*00dc*/ 	.word	0x00000090
        /*00e0*/ 	.short	0x0100
        /*00e2*/ 	.byte	0x08
	.zero		1


	//   ....[2]....
        /*00e4*/ 	.word	0x000002c0
        /*00e8*/ 	.word	0x000000ff
        /*00ec*/ 	.word	0x00000008
        /*00f0*/ 	.short	0x0100
        /*00f2*/ 	.byte	0x08
	.zero		1


	//   ....[3]....
        /*00f4*/ 	.word	0x000002d0
        /*00f8*/ 	.word	0x000000ff
        /*00fc*/ 	.word	0x00000098
        /*0100*/ 	.short	0x0100
        /*0102*/ 	.byte	0x08
	.zero		1


	//   ....[4]....
        /*0104*/ 	.word	0x000002e0
        /*0108*/ 	.word	0x000000ff
        /*010c*/ 	.word	0x00000010
        /*0110*/ 	.short	0x0100
        /*0112*/ 	.byte	0x08
	.zero		1


	//   ....[5]....
        /*0114*/ 	.word	0x000002f0
        /*0118*/ 	.word	0x000000ff
        /*011c*/ 	.word	0x000000a0
        /*0120*/ 	.short	0x0100
        /*0122*/ 	.byte	0x08
	.zero		1


	//   ....[6]....
        /*0124*/ 	.word	0x00000300
        /*0128*/ 	.word	0x000000ff
        /*012c*/ 	.word	0x00000018
        /*0130*/ 	.short	0x0100
        /*0132*/ 	.byte	0x08
	.zero		1


	//   ....[7]....
        /*0134*/ 	.word	0x00000310
        /*0138*/ 	.word	0x000000ff
        /*013c*/ 	.word	0x000000a8
        /*0140*/ 	.short	0x0100
        /*0142*/ 	.byte	0x08
	.zero		1


	//   ....[8]....
        /*0144*/ 	.word	0x00000320
        /*0148*/ 	.word	0x000000ff
        /*014c*/ 	.word	0x00000020
        /*0150*/ 	.short	0x0100
        /*0152*/ 	.byte	0x08
	.zero		1


	//   ....[9]....
        /*0154*/ 	.word	0x00000330
        /*0158*/ 	.word	0x000000ff
        /*015c*/ 	.word	0x000000b0
        /*0160*/ 	.short	0x0100
        /*0162*/ 	.byte	0x08
	.zero		1


	//   ....[10]....
        /*0164*/ 	.word	0x00000340
        /*0168*/ 	.word	0x000000ff
        /*016c*/ 	.word	0x00000028
        /*0170*/ 	.short	0x0100
        /*0172*/ 	.byte	0x08
	.zero		1


	//   ....[11]....
        /*0174*/ 	.word	0x00000350
        /*0178*/ 	.word	0x000000ff
        /*017c*/ 	.word	0x000000b8
        /*0180*/ 	.short	0x0100
        /*0182*/ 	.byte	0x08
	.zero		1


	//   ....[12]....
        /*0184*/ 	.word	0x00000360
        /*0188*/ 	.word	0x000000ff
        /*018c*/ 	.word	0x00000030
        /*0190*/ 	.short	0x0100
        /*0192*/ 	.byte	0x08
	.zero		1


	//   ....[13]....
        /*0194*/ 	.word	0x00000370
        /*0198*/ 	.word	0x000000ff
        /*019c*/ 	.word	0x000000c0
        /*01a0*/ 	.short	0x0100
        /*01a2*/ 	.byte	0x08
	.zero		1


	//   ....[14]....
        /*01a4*/ 	.word	0x00000380
        /*01a8*/ 	.word	0x000000ff
        /*01ac*/ 	.word	0x00000038
        /*01b0*/ 	.short	0x0100
        /*01b2*/ 	.byte	0x08
	.zero		1


	//   ....[15]....
        /*01b4*/ 	.word	0x00000390
        /*01b8*/ 	.word	0x000000ff
        /*01bc*/ 	.word	0x000000c8
        /*01c0*/ 	.short	0x0100
        /*01c2*/ 	.byte	0x08
	.zero		1


	//   ....[16]....
        /*01c4*/ 	.word	0x000003a0
        /*01c8*/ 	.word	0x000000ff
        /*01cc*/ 	.word	0x00000040
        /*01d0*/ 	.short	0x0100
        /*01d2*/ 	.byte	0x08
	.zero		1


	//   ....[17]....
        /*01d4*/ 	.word	0x000003b0
        /*01d8*/ 	.word	0x000000ff
        /*01dc*/ 	.word	0x000000d0
        /*01e0*/ 	.short	0x0100
        /*01e2*/ 	.byte	0x08
	.zero		1


	//   ....[18]....
        /*01e4*/ 	.word	0x000003c0
        /*01e8*/ 	.word	0x000000ff
        /*01ec*/ 	.word	0x00000048
        /*01f0*/ 	.short	0x0100
        /*01f2*/ 	.byte	0x08
	.zero		1


	//   ....[19]....
        /*01f4*/ 	.word	0x000003d0
        /*01f8*/ 	.word	0x000000ff
        /*01fc*/ 	.word	0x000000d8
        /*0200*/ 	.short	0x0100
        /*0202*/ 	.byte	0x08
	.zero		1


	//   ....[20]....
        /*0204*/ 	.word	0x000003e0
        /*0208*/ 	.word	0x000000ff
        /*020c*/ 	.word	0x00000050
        /*0210*/ 	.short	0x0100
        /*0212*/ 	.byte	0x08
	.zero		1


	//   ....[21]....
        /*0214*/ 	.word	0x000003f0
        /*0218*/ 	.word	0x000000ff
        /*021c*/ 	.word	0x000000e0
        /*0220*/ 	.short	0x0100
        /*0222*/ 	.byte	0x08
	.zero		1


	//   ....[22]....
        /*0224*/ 	.word	0x00000400
        /*0228*/ 	.word	0x000000ff
        /*022c*/ 	.word	0x00000058
        /*0230*/ 	.short	0x0100
        /*0232*/ 	.byte	0x08
	.zero		1


	//   ....[23]....
        /*0234*/ 	.word	0x00000410
        /*0238*/ 	.word	0x000000ff
        /*023c*/ 	.word	0x000000e8
        /*0240*/ 	.short	0x0100
        /*0242*/ 	.byte	0x08
	.zero		1


	//   ....[24]....
        /*0244*/ 	.word	0x00000420
        /*0248*/ 	.word	0x000000ff
        /*024c*/ 	.word	0x00000060
        /*0250*/ 	.short	0x0100
        /*0252*/ 	.byte	0x08
	.zero		1


	//   ....[25]....
        /*0254*/ 	.word	0x00000430
        /*0258*/ 	.word	0x000000ff
        /*025c*/ 	.word	0x000000f0
        /*0260*/ 	.short	0x0100
        /*0262*/ 	.byte	0x08
	.zero		1


	//   ....[26]....
        /*0264*/ 	.word	0x00000440
        /*0268*/ 	.word	0x000000ff
        /*026c*/ 	.word	0x00000068
        /*0270*/ 	.short	0x0100
        /*0272*/ 	.byte	0x08
	.zero		1


	//   ....[27]....
        /*0274*/ 	.word	0x00000450
        /*0278*/ 	.word	0x000000ff
        /*027c*/ 	.word	0x000000f8
        /*0280*/ 	.short	0x0100
        /*0282*/ 	.byte	0x08
	.zero		1


	//   ....[28]....
        /*0284*/ 	.word	0x00000460
        /*0288*/ 	.word	0x000000ff
        /*028c*/ 	.word	0x00000070
        /*0290*/ 	.short	0x0100
        /*0292*/ 	.byte	0x08
	.zero		1


	//   ....[29]....
        /*0294*/ 	.word	0x00000470
        /*0298*/ 	.word	0x000000ff
        /*029c*/ 	.word	0x00000100
        /*02a0*/ 	.short	0x0100
        /*02a2*/ 	.byte	0x08
	.zero		1


	//   ....[30]....
        /*02a4*/ 	.word	0x00000480
        /*02a8*/ 	.word	0x000000ff
        /*02ac*/ 	.word	0x00000078
        /*02b0*/ 	.short	0x0100
        /*02b2*/ 	.byte	0x08
	.zero		1


	//   ....[31]....
        /*02b4*/ 	.word	0x00000490
        /*02b8*/ 	.word	0x000000ff
        /*02bc*/ 	.word	0x00000108
        /*02c0*/ 	.short	0x0100
        /*02c2*/ 	.byte	0x08
	.zero		1


	//   ....[32]....
        /*02c4*/ 	.word	0x000004a0
        /*02c8*/ 	.word	0x000000ff
        /*02cc*/ 	.word	0x00000080
        /*02d0*/ 	.short	0x0100
        /*02d2*/ 	.byte	0x08
	.zero		1


	//   ....[33]....
        /*02d4*/ 	.word	0x000004b0
        /*02d8*/ 	.word	0x000000ff
        /*02dc*/ 	.word	0x00000110
        /*02e0*/ 	.short	0x0100
        /*02e2*/ 	.byte	0x08
	.zero		1


	//   ....[34]....
        /*02e4*/ 	.word	0x000004c0
        /*02e8*/ 	.word	0x000000ff
        /*02ec*/ 	.word	0x00000088
        /*02f0*/ 	.short	0x0100
        /*02f2*/ 	.byte	0x08
	.zero		1


	//   ....[35]....
        /*02f4*/ 	.word	0x000004d0
        /*02f8*/ 	.word	0x000000ff
        /*02fc*/ 	.word	0x00000118
        /*0300*/ 	.short	0x0100
        /*0302*/ 	.byte	0x08
	.zero		1


	//   ....[36]....
        /*0304*/ 	.word	0x00000a20
        /*0308*/ 	.word	0x000000ff
        /*030c*/ 	.word	0x00000150
        /*0310*/ 	.short	0x0100
        /*0312*/ 	.byte	0x08
	.zero		1


	//   ....[37]....
        /*0314*/ 	.word	0x00000ab0
        /*0318*/ 	.word	0x000000ff
        /*031c*/ 	.word	0x00000158
        /*0320*/ 	.short	0x0100
        /*0322*/ 	.byte	0x08
	.zero		1


	//   ....[38]....
        /*0324*/ 	.word	0x00000ae0
        /*0328*/ 	.word	0x000000ff
        /*032c*/ 	.word	0x00000130
        /*0330*/ 	.short	0x0100
        /*0332*/ 	.byte	0x09
	.zero		1


	//   ....[39]....
        /*0334*/ 	.word	0x00000af0
        /*0338*/ 	.word	0x000000ff
        /*033c*/ 	.word	0x00000138
        /*0340*/ 	.short	0x0100
        /*0342*/ 	.byte	0x09
	.zero		1


	//   ....[40]....
        /*0344*/ 	.word	0x00000b00
        /*0348*/ 	.word	0x000000ff
        /*034c*/ 	.word	0x00000140
        /*0350*/ 	.short	0x0100
        /*0352*/ 	.byte	0x09
	.zero		1


	//   ....[41]....
        /*0354*/ 	.word	0x00000b10
        /*0358*/ 	.word	0x000000ff
        /*035c*/ 	.word	0x00000148
        /*0360*/ 	.short	0x0100
        /*0362*/ 	.byte	0x09
	.zero		1


	//   ....[42]....
        /*0364*/ 	.word	0x00001950
        /*0368*/ 	.word	0x0000005f
        /*036c*/ 	.word	0x00000000
        /*0370*/ 	.short	0x010a
        /*0372*/ 	.byte	0x2a
	.zero		1


	//   ....[43]....
        /*0374*/ 	.word	0x00001af0
        /*0378*/ 	.word	0x00000003
        /*037c*/ 	.word	0x00000000
        /*0380*/ 	.short	0x010a
        /*0382*/ 	.byte	0x3f
	.zero		1


	//   ....[44]....
        /*0384*/ 	.word	0x00001b30
        /*0388*/ 	.word	0x00000003
        /*038c*/ 	.word	0x00000000
        /*0390*/ 	.short	0x010a
        /*0392*/ 	.byte	0x3f
	.zero		1


	//   ....[45]....
        /*0394*/ 	.word	0x00001d30
        /*0398*/ 	.word	0x000000ff
        /*039c*/ 	.word	0x00000000
        /*03a0*/ 	.short	0x010a
        /*03a2*/ 	.byte	0x04
	.zero		1


	//   ....[46]....
        /*03a4*/ 	.word	0x00001d70
        /*03a8*/ 	.word	0x000000ff
        /*03ac*/ 	.word	0x00000000
        /*03b0*/ 	.short	0x010a
        /*03b2*/ 	.byte	0x04
	.zero		1


	//   ....[47]....
        /*03b4*/ 	.word	0x00001ed0
        /*03b8*/ 	.word	0x00000005
        /*03bc*/ 	.word	0x00000000
        /*03c0*/ 	.short	0x0101
        /*03c2*/ 	.byte	0x3f
	.zero		1


	//   ....[48]....
        /*03c4*/ 	.word	0x00001fd0
        /*03c8*/ 	.word	0x00000060
        /*03cc*/ 	.word	0x00000000
        /*03d0*/ 	.short	0x0101
        /*03d2*/ 	.byte	0x2f
	.zero		1


	//   ....[49]....
        /*03d4*/ 	.word	0x000020d0
        /*03d8*/ 	.word	0x00000003
        /*03dc*/ 	.word	0x00000000
        /*03e0*/ 	.short	0x0101
        /*03e2*/ 	.byte	0x3f
	.zero		1


	//   ....[50]....
        /*03e4*/ 	.word	0x00002190
        /*03e8*/ 	.word	0x0000005f
        /*03ec*/ 	.word	0x00000010
        /*03f0*/ 	.short	0x010a
        /*03f2*/ 	.byte	0x2a
	.zero		1


	//   ....[51]....
        /*03f4*/ 	.word	0x000063d0
        /*03f8*/ 	.word	0x00000062
        /*03fc*/ 	.word	0x00000000
        /*0400*/ 	.short	0x0101
        /*0402*/ 	.byte	0x2f
	.zero		1


	//   ....[52]....
        /*0404*/ 	.word	0x00006ea0
        /*0408*/ 	.word	0x0000000a
        /*040c*/ 	.word	0x00000090
        /*0410*/ 	.short	0x010a
        /*0412*/ 	.byte	0x3f
	.zero		1


	//   ....[53]....
        /*0414*/ 	.word	0x00007290
        /*0418*/ 	.word	0x00000005
        /*041c*/ 	.word	0x00000158
        /*0420*/ 	.short	0x0101
        /*0422*/ 	.byte	0x3f
	.zero		1


	//   ....[54]....
        /*0424*/ 	.word	0x00007a10
        /*0428*/ 	.word	0x00000009
        /*042c*/ 	.word	0x00000000
        /*0430*/ 	.short	0x010a
        /*0432*/ 	.byte	0x3f
	.zero		1


	//   ....[55]....
        /*0434*/ 	.word	0x00007a90
        /*0438*/ 	.word	0x00000008
        /*043c*/ 	.word	0x00000000
        /*0440*/ 	.short	0x010a
        /*0442*/ 	.byte	0x3f
	.zero		1


	//   ....[56]....
        /*0444*/ 	.word	0x00007b20
        /*0448*/ 	.word	0x00000009
        /*044c*/ 	.word	0x00000000
        /*0450*/ 	.short	0x010a
        /*0452*/ 	.byte	0x3f
	.zero		1


	//   ....[57]....
        /*0454*/ 	.word	0x00007bb0
        /*0458*/ 	.word	0x00000008
        /*045c*/ 	.word	0x00000000
        /*0460*/ 	.short	0x010a
        /*0462*/ 	.byte	0x3f
	.zero		1


	//   ....[58]....
        /*0464*/ 	.word	0x00007c40
        /*0468*/ 	.word	0x00000009
        /*046c*/ 	.word	0x00000000
        /*0470*/ 	.short	0x010a
        /*0472*/ 	.byte	0x3f
	.zero		1


	//   ....[59]....
        /*0474*/ 	.word	0x00007cd0
        /*0478*/ 	.word	0x00000008
        /*047c*/ 	.word	0x00000000
        /*0480*/ 	.short	0x010a
        /*0482*/ 	.byte	0x3f
	.zero		1


	//   ....[60]....
        /*0484*/ 	.word	0x00007d60
        /*0488*/ 	.word	0x00000009
        /*048c*/ 	.word	0x00000000
        /*0490*/ 	.short	0x010a
        /*0492*/ 	.byte	0x3f
	.zero		1


	//   ....[61]....
        /*0494*/ 	.word	0x00007df0
        /*0498*/ 	.word	0x00000008
        /*049c*/ 	.word	0x00000000
        /*04a0*/ 	.short	0x010a
        /*04a2*/ 	.byte	0x3f
	.zero		1


	//   ....[62]....
        /*04a4*/ 	.word	0x00007e80
        /*04a8*/ 	.word	0x00000009
        /*04ac*/ 	.word	0x00000000
        /*04b0*/ 	.short	0x010a
        /*04b2*/ 	.byte	0x3f
	.zero		1


	//   ....[63]....
        /*04b4*/ 	.word	0x00007f10
        /*04b8*/ 	.word	0x00000008
        /*04bc*/ 	.word	0x00000000
        /*04c0*/ 	.short	0x010a
        /*04c2*/ 	.byte	0x3f
	.zero		1


	//   ....[64]....
        /*04c4*/ 	.word	0x00007fa0
        /*04c8*/ 	.word	0x00000009
        /*04cc*/ 	.word	0x00000000
        /*04d0*/ 	.short	0x010a
        /*04d2*/ 	.byte	0x3f
	.zero		1


	//   ....[65]....
        /*04d4*/ 	.word	0x00008030
        /*04d8*/ 	.word	0x00000008
        /*04dc*/ 	.word	0x00000000
        /*04e0*/ 	.short	0x010a
        /*04e2*/ 	.byte	0x3f
	.zero		1


	//   ....[66]....
        /*04e4*/ 	.word	0x000080c0
        /*04e8*/ 	.word	0x00000009
        /*04ec*/ 	.word	0x00000000
        /*04f0*/ 	.short	0x010a
        /*04f2*/ 	.byte	0x3f
	.zero		1


	//   ....[67]....
        /*04f4*/ 	.word	0x00008150
        /*04f8*/ 	.word	0x00000008
        /*04fc*/ 	.word	0x00000000
        /*0500*/ 	.short	0x010a
        /*0502*/ 	.byte	0x3f
	.zero		1


	//   ....[68]....
        /*0504*/ 	.word	0x000081e0
        /*0508*/ 	.word	0x00000009
        /*050c*/ 	.word	0x00000000
        /*0510*/ 	.short	0x010a
        /*0512*/ 	.byte	0x3f
	.zero		1


	//   ....[69]....
        /*0514*/ 	.word	0x00008270
        /*0518*/ 	.word	0x00000008
        /*051c*/ 	.word	0x00000000
        /*0520*/ 	.short	0x010a
        /*0522*/ 	.byte	0x3f
	.zero		1


	//   ....[70]....
        /*0524*/ 	.word	0x00008300
        /*0528*/ 	.word	0x0000000b
        /*052c*/ 	.word	0x00000000
        /*0530*/ 	.short	0x010a
        /*0532*/ 	.byte	0x3f
	.zero		1


	//   ....[71]....
        /*0534*/ 	.word	0x00008390
        /*0538*/ 	.word	0x00000003
        /*053c*/ 	.word	0x00000000
        /*0540*/ 	.short	0x010a
        /*0542*/ 	.byte	0x3f
	.zero		1


	//   ....[72]....
        /*0544*/ 	.word	0x000083f0
        /*0548*/ 	.word	0x00000061
        /*054c*/ 	.word	0x00000000
        /*0550*/ 	.short	0x010a
        /*0552*/ 	.byte	0x3f
	.zero		1


	//   ....[73]....
        /*0554*/ 	.word	0x00008440
        /*0558*/ 	.word	0x00000003
        /*055c*/ 	.word	0x00000000
        /*0560*/ 	.short	0x010a
        /*0562*/ 	.byte	0x3f
	.zero		1


	//   ....[74]....
        /*0564*/ 	.word	0x000084a0
        /*0568*/ 	.word	0x00000005
        /*056c*/ 	.word	0x00000000
        /*0570*/ 	.short	0x010a
        /*0572*/ 	.byte	0x3f
	.zero		1


	//   ....[75]....
        /*0574*/ 	.word	0x000084f0
        /*0578*/ 	.word	0x00000061
        /*057c*/ 	.word	0x00000010
        /*0580*/ 	.short	0x010a
        /*0582*/ 	.byte	0x3f
	.zero		1


	//   ....[76]....
        /*0584*/ 	.word	0x000085c0
        /*0588*/ 	.word	0x0000000a
        /*058c*/ 	.word	0x00000090
        /*0590*/ 	.short	0x010a
        /*0592*/ 	.byte	0x3f
	.zero		1


	//   ....[77]....
        /*0594*/ 	.word	0x00008690
        /*0598*/ 	.word	0x00000009
        /*059c*/ 	.word	0x00000000
        /*05a0*/ 	.short	0x010a
        /*05a2*/ 	.byte	0x3f
	.zero		1


	//   ....[78]....
        /*05a4*/ 	.word	0x000086e0
        /*05a8*/ 	.word	0x00000008
        /*05ac*/ 	.word	0x00000000
        /*05b0*/ 	.short	0x010a
        /*05b2*/ 	.byte	0x3f
	.zero		1


	//   ....[79]....
        /*05b4*/ 	.word	0x00008730
        /*05b8*/ 	.word	0x00000009
        /*05bc*/ 	.word	0x00000000
        /*05c0*/ 	.short	0x010a
        /*05c2*/ 	.byte	0x3f
	.zero		1


	//   ....[80]....
        /*05c4*/ 	.word	0x00008780
        /*05c8*/ 	.word	0x00000008
        /*05cc*/ 	.word	0x00000000
        /*05d0*/ 	.short	0x010a
        /*05d2*/ 	.byte	0x3f
	.zero		1


	//   ....[81]....
        /*05d4*/ 	.word	0x000087d0
        /*05d8*/ 	.word	0x00000009
        /*05dc*/ 	.word	0x00000000
        /*05e0*/ 	.short	0x010a
        /*05e2*/ 	.byte	0x3f
	.zero		1


	//   ....[82]....
        /*05e4*/ 	.word	0x00008820
        /*05e8*/ 	.word	0x00000008
        /*05ec*/ 	.word	0x00000000
        /*05f0*/ 	.short	0x010a
        /*05f2*/ 	.byte	0x3f
	.zero		1


	//   ....[83]....
        /*05f4*/ 	.word	0x00008870
        /*05f8*/ 	.word	0x00000009
        /*05fc*/ 	.word	0x00000000
        /*0600*/ 	.short	0x010a
        /*0602*/ 	.byte	0x3f
	.zero		1


	//   ....[84]....
        /*0604*/ 	.word	0x000088c0
        /*0608*/ 	.word	0x00000008
        /*060c*/ 	.word	0x00000000
        /*0610*/ 	.short	0x010a
        /*0612*/ 	.byte	0x3f
	.zero		1


	//   ....[85]....
        /*0614*/ 	.word	0x00008910
        /*0618*/ 	.word	0x00000009
        /*061c*/ 	.word	0x00000000
        /*0620*/ 	.short	0x010a
        /*0622*/ 	.byte	0x3f
	.zero		1


	//   ....[86]....
        /*0624*/ 	.word	0x00008960
        /*0628*/ 	.word	0x00000008
        /*062c*/ 	.word	0x00000000
        /*0630*/ 	.short	0x010a
        /*0632*/ 	.byte	0x3f
	.zero		1


	//   ....[87]....
        /*0634*/ 	.word	0x000089b0
        /*0638*/ 	.word	0x00000009
        /*063c*/ 	.word	0x00000000
        /*0640*/ 	.short	0x010a
        /*0642*/ 	.byte	0x3f
	.zero		1


	//   ....[88]....
        /*0644*/ 	.word	0x00008a00
        /*0648*/ 	.word	0x00000008
        /*064c*/ 	.word	0x00000000
        /*0650*/ 	.short	0x010a
        /*0652*/ 	.byte	0x3f
	.zero		1


	//   ....[89]....
        /*0654*/ 	.word	0x00008a50
        /*0658*/ 	.word	0x00000009
        /*065c*/ 	.word	0x00000000
        /*0660*/ 	.short	0x010a
        /*0662*/ 	.byte	0x3f
	.zero		1


	//   ....[90]....
        /*0664*/ 	.word	0x00008aa0
        /*0668*/ 	.word	0x00000008
        /*066c*/ 	.word	0x00000000
        /*0670*/ 	.short	0x010a
        /*0672*/ 	.byte	0x3f
	.zero		1


	//   ....[91]....
        /*0674*/ 	.word	0x00008af0
        /*0678*/ 	.word	0x00000009
        /*067c*/ 	.word	0x00000000
        /*0680*/ 	.short	0x010a
        /*0682*/ 	.byte	0x3f
	.zero		1


	//   ....[92]....
        /*0684*/ 	.word	0x00008b40
        /*0688*/ 	.word	0x00000008
        /*068c*/ 	.word	0x00000000
        /*0690*/ 	.short	0x010a
        /*0692*/ 	.byte	0x3f
	.zero		1


	//   ....[93]....
        /*0694*/ 	.word	0x00008b90
        /*0698*/ 	.word	0x0000000b
        /*069c*/ 	.word	0x00000000
        /*06a0*/ 	.short	0x010a
        /*06a2*/ 	.byte	0x3f
	.zero		1


	//----- nvinfo : EIATTR_NUM_MBARRIERS
	.align		4
.L_37:
        /*06a4*/ 	.byte	0x03, 0x38
        /*06a6*/ 	.short	0x002a


	//----- nvinfo : EIATTR_EXIT_INSTR_OFFSETS
	.align		4
        /*06a8*/ 	.byte	0x04, 0x1c
        /*06aa*/ 	.short	(.L_39 - .L_38)


	//   ....[0]....
.L_38:
        /*06ac*/ 	.word	0x00001600


	//   ....[1]....
        /*06b0*/ 	.word	0x00001660


	//   ....[2]....
        /*06b4*/ 	.word	0x00006a60


	//   ....[3]....
        /*06b8*/ 	.word	0x00006a90


	//   ....[4]....
        /*06bc*/ 	.word	0x000083e0


	//----- nvinfo : EIATTR_MAX_THREADS
	.align		4
.L_39:
        /*06c0*/ 	.byte	0x04, 0x05
        /*06c2*/ 	.short	(.L_41 - .L_40)
.L_40:
        /*06c4*/ 	.word	0x00000180
        /*06c8*/ 	.word	0x00000001
        /*06cc*/ 	.word	0x00000001


	//----- nvinfo : EIATTR_CRS_STACK_SIZE
	.align		4
.L_41:
        /*06d0*/ 	.byte	0x04, 0x1e
        /*06d2*/ 	.short	(.L_43 - .L_42)
.L_42:
        /*06d4*/ 	.word	0x00000000


	//----- nvinfo : EIATTR_CBANK_PARAM_SIZE
	.align		4
.L_43:
        /*06d8*/ 	.byte	0x03, 0x19
        /*06da*/ 	.short	0x0470


	//----- nvinfo : EIATTR_PARAM_CBANK
	.align		4
        /*06dc*/ 	.byte	0x04, 0x0a
        /*06de*/ 	.short	(.L_45 - .L_44)
	.align		4
.L_44:
        /*06e0*/ 	.word	index@(.nv.constant0._ZN7cutlass13device_kernelINS_4gemm6kernel13GemmUniversalIN4cute5tupleIJiiiiEEENS1_10collective13CollectiveMmaINS1_34MainloopSm90TmaGmmaWarpSpecializedILi18ENS5_IJNS4_1CILi4EEENSA_ILi2EEENSA_ILi1EEEEEENS1_32KernelTmaWarpSpecializedPingpongEEENS5_IJNSA_ILi64EEENSA_ILi128EEENSA_ILi32EEEEEENS_6half_tENS5_IJlSD_lEEESL_SM_NS4_8TiledMMAINS4_8MMA_AtomIJNS4_4SM904GMMA26MMA_64x128x16_F32F16F16_SSILNSQ_5MajorE0ELSS_0ELNSQ_7ScaleInE1ELST_1EEEEEENS4_6LayoutINS5_IJSD_SD_SD_EEENS5_IJNSA_ILi0EEESY_SY_EEEEENS5_IJNS4_10UnderscoreES11_S11_EEEEENS4_23SM90_TMA_LOAD_MULTICASTENS4_14ComposedLayoutINS4_7SwizzleILi2ELi4ELi3EEENS4_18smem_ptr_flag_bitsILi16EEENSW_INS5_IJNSA_ILi8EEESJ_EEENS5_IJSJ_SD_EEEEEEEvNS4_8identityES14_S1E_vS1F_EENS_8epilogue10collective6detail29Sm90TmaWarpSpecializedAdapterINS1I_15DefaultEpilogueISL_SM_SM_NS1H_6thread17LinearCombinationISL_Li1EffLNS1M_9ScaleType4KindE0ELNS_15FloatRoundStyleE2ESL_EENS1_15EpilogueDefaultEEEEEvvEEEEvNT_6ParamsE)
        /*06e4*/ 	.short	0x0210
        /*06e6*/ 	.short	0x0470


	//----- nvinfo : EIATTR_SW_WAR
	.align		4
.L_45:
        /*06e8*/ 	.byte	0x04, 0x36
        /*06ea*/ 	.short	(.L_47 - .L_46)
.L_46:
        /*06ec*/ 	.word	0x00000008
.L_47:


//--------------------- .nv.callgraph             --------------------------
	.section	.nv.callgraph,"",@"SHT_CUDA_CALLGRAPH"
	.align	4
	.sectionentsize	8
	.align		4
        /*0000*/ 	.word	0x00000000
	.align		4
        /*0004*/ 	.word	0xffffffff
	.align		4
        /*0008*/ 	.word	index@(_ZN7cutlass13device_kernelINS_4gemm6kernel13GemmUniversalIN4cute5tupleIJiiiiEEENS1_10collective13CollectiveMmaINS1_34MainloopSm90TmaGmmaWarpSpecializedILi18ENS5_IJNS4_1CILi4EEENSA_ILi2EEENSA_ILi1EEEEEENS1_32KernelTmaWarpSpecializedPingpongEEENS5_IJNSA_ILi64EEENSA_ILi128EEENSA_ILi32EEEEEENS_6half_tENS5_IJlSD_lEEESL_SM_NS4_8TiledMMAINS4_8MMA_AtomIJNS4_4SM904GMMA26MMA_64x128x16_F32F16F16_SSILNSQ_5MajorE0ELSS_0ELNSQ_7ScaleInE1ELST_1EEEEEENS4_6LayoutINS5_IJSD_SD_SD_EEENS5_IJNSA_ILi0EEESY_SY_EEEEENS5_IJNS4_10UnderscoreES11_S11_EEEEENS4_23SM90_TMA_LOAD_MULTICASTENS4_14ComposedLayoutINS4_7SwizzleILi2ELi4ELi3EEENS4_18smem_ptr_flag_bitsILi16EEENSW_INS5_IJNSA_ILi8EEESJ_EEENS5_IJSJ_SD_EEEEEEEvNS4_8identityES14_S1E_vS1F_EENS_8epilogue10collective6detail29Sm90TmaWarpSpecializedAdapterINS1I_15DefaultEpilogueISL_SM_SM_NS1H_6thread17LinearCombinationISL_Li1EffLNS1M_9ScaleType4KindE0ELNS_15FloatRoundStyleE2ESL_EENS1_15EpilogueDefaultEEEEEvvEEEEvNT_6ParamsE)
	.align		4
        /*000c*/ 	.word	index@(__assertfail)
	.align		4
        /*0010*/ 	.word	0x00000000
	.align		4
        /*0014*/ 	.word	0xfffffffe
	.align		4
        /*0018*/ 	.word	0x00000000
	.align		4
        /*001c*/ 	.word	0xfffffffd
	.align		4
        /*0020*/ 	.word	0x00000000
	.align		4
        /*0024*/ 	.word	0xfffffffc


//--------------------- .nv.constant4             --------------------------
	.section	.nv.constant4,"a",@progbits
	.align	8
	.align		8
.nv.constant4:
        /*0000*/ 	.dword	__assertfail
	.align		8
        /*0008*/ 	.dword	__unnamed_1
	.align		8
        /*0010*/ 	.dword	_ZN40_INTERNAL_f67af046_4_k_cu_23def52f_265534cuda3std3__45__cpo5beginE
	.align		8
        /*0018*/ 	.dword	_ZN40_INTERNAL_f67af046_4_k_cu_23def52f_265534cuda3std3__45__cpo3endE
	.align		8
        /*0020*/ 	.dword	_ZN40_INTERNAL_f67af046_4_k_cu_23def52f_265534cuda3std3__45__cpo6cbeginE
	.align		8
        /*0028*/ 	.dword	_ZN40_INTERNAL_f67af046_4_k_cu_23def52f_265534cuda3std3__45__cpo4cendE
	.align		8
        /*0030*/ 	.dword	_ZN40_INTERNAL_f67af046_4_k_cu_23def52f_265534cuda3std3__442_GLOBAL__N__f67af046_4_k_cu_23def52f_265536ignoreE
	.align		8
        /*0038*/ 	.dword	_ZN40_INTERNAL_f67af046_4_k_cu_23def52f_265534cuda3std3__419piecewise_constructE
	.align		8
        /*0040*/ 	.dword	_ZN40_INTERNAL_f67af046_4_k_cu_23def52f_265534cuda3std3__48in_placeE
	.align		8
        /*0048*/ 	.dword	_ZN40_INTERNAL_f67af046_4_k_cu_23def52f_265534cuda3std6ranges3__45__cpo4swapE
	.align		8
        /*0050*/ 	.dword	_ZN40_INTERNAL_f67af046_4_k_cu_23def52f_265534cuda3std6ranges3__45__cpo9iter_moveE
	.align		8
        /*0058*/ 	.dword	_ZN40_INTERNAL_f67af046_4_k_cu_23def52f_265534cute7productE
	.align		8
        /*0060*/ 	.dword	_ZN40_INTERNAL_f67af046_4_k_cu_23def52f_265534cute1_E
	.align		8
        /*0068*/ 	.dword	$str$22
	.align		8
        /*0070*/ 	.dword	$str$23


//--------------------- .text._ZN7cutlass13device_kernelINS_4gemm6kernel13GemmUniversalIN4cute5tupleIJiiiiEEENS1_10collective13CollectiveMmaINS1_34MainloopSm90TmaGmmaWarpSpecializedILi18ENS5_IJNS4_1CILi4EEENSA_ILi2EEENSA_ILi1EEEEEENS1_32KernelTmaWarpSpecializedPingpongEEENS5_IJNSA_ILi64EEENSA_ILi128EEENSA_ILi32EEEEEENS_6half_tENS5_IJlSD_lEEESL_SM_NS4_8TiledMMAINS4_8MMA_AtomIJNS4_4SM904GMMA26MMA_64x128x16_F32F16F16_SSILNSQ_5MajorE0ELSS_0ELNSQ_7ScaleInE1ELST_1EEEEEENS4_6LayoutINS5_IJSD_SD_SD_EEENS5_IJNSA_ILi0EEESY_SY_EEEEENS5_IJNS4_10UnderscoreES11_S11_EEEEENS4_23SM90_TMA_LOAD_MULTICASTENS4_14ComposedLayoutINS4_7SwizzleILi2ELi4ELi3EEENS4_18smem_ptr_flag_bitsILi16EEENSW_INS5_IJNSA_ILi8EEESJ_EEENS5_IJSJ_SD_EEEEEEEvNS4_8identityES14_S1E_vS1F_EENS_8epilogue10collective6detail29Sm90TmaWarpSpecializedAdapterINS1I_15DefaultEpilogueISL_SM_SM_NS1H_6thread17LinearCombinationISL_Li1EffLNS1M_9ScaleType4KindE0ELNS_15FloatRoundStyleE2ESL_EENS1_15EpilogueDefaultEEEEEvvEEEEvNT_6ParamsE --------------------------
	.section	.text._ZN7cutlass13device_kernelINS_4gemm6kernel13GemmUniversalIN4cute5tupleIJiiiiEEENS1_10collective13CollectiveMmaINS1_34MainloopSm90TmaGmmaWarpSpecializedILi18ENS5_IJNS4_1CILi4EEENSA_ILi2EEENSA_ILi1EEEEEENS1_32KernelTmaWarpSpecializedPingpongEEENS5_IJNSA_ILi64EEENSA_ILi128EEENSA_ILi32EEEEEENS_6half_tENS5_IJlSD_lEEESL_SM_NS4_8TiledMMAINS4_8MMA_AtomIJNS4_4SM904GMMA26MMA_64x128x16_F32F16F16_SSILNSQ_5MajorE0ELSS_0ELNSQ_7ScaleInE1ELST_1EEEEEENS4_6LayoutINS5_IJSD_SD_SD_EEENS5_IJNSA_ILi0EEESY_SY_EEEEENS5_IJNS4_10UnderscoreES11_S11_EEEEENS4_23SM90_TMA_LOAD_MULTICASTENS4_14ComposedLayoutINS4_7SwizzleILi2ELi4ELi3EEENS4_18smem_ptr_flag_bitsILi16EEENSW_INS5_IJNSA_ILi8EEESJ_EEENS5_IJSJ_SD_EEEEEEEvNS4_8identityES14_S1E_vS1F_EENS_8epilogue10collective6detail29Sm90TmaWarpSpecializedAdapterINS1I_15DefaultEpilogueISL_SM_SM_NS1H_6thread17LinearCombinationISL_Li1EffLNS1M_9ScaleType4KindE0ELNS_15FloatRoundStyleE2ESL_EENS1_15EpilogueDefaultEEEEEvvEEEEvNT_6ParamsE,"ax",@progbits
	.align	128
.text._ZN7cutlass13device_kernelINS_4gemm6kernel13GemmUniversalIN4cute5tupleIJiiiiEEENS1_10collective13CollectiveMmaINS1_34MainloopSm90TmaGmmaWarpSpecializedILi18ENS5_IJNS4_1CILi4EEENSA_ILi2EEENSA_ILi1EEEEEENS1_32KernelTmaWarpSpecializedPingpongEEENS5_IJNSA_ILi64EEENSA_ILi128EEENSA_ILi32EEEEEENS_6half_tENS5_IJlSD_lEEESL_SM_NS4_8TiledMMAINS4_8MMA_AtomIJNS4_4SM904GMMA26MMA_64x128x16_F32F16F16_SSILNSQ_5MajorE0ELSS_0ELNSQ_7ScaleInE1ELST_1EEEEEENS4_6LayoutINS5_IJSD_SD_SD_EEENS5_IJNSA_ILi0EEESY_SY_EEEEENS5_IJNS4_10UnderscoreES11_S11_EEEEENS4_23SM90_TMA_LOAD_MULTICASTENS4_14ComposedLayoutINS4_7SwizzleILi2ELi4ELi3EEENS4_18smem_ptr_flag_bitsILi16EEENSW_INS5_IJNSA_ILi8EEESJ_EEENS5_IJSJ_SD_EEEEEEEvNS4_8identityES14_S1E_vS1F_EENS_8epilogue10collective6detail29Sm90TmaWarpSpecializedAdapterINS1I_15DefaultEpilogueISL_SM_SM_NS1H_6thread17LinearCombinationISL_Li1EffLNS1M_9ScaleType4KindE0ELNS_15FloatRoundStyleE2ESL_EENS1_15EpilogueDefaultEEEEEvvEEEEvNT_6ParamsE:
        .type           _ZN7cutlass13device_kernelINS_4gemm6kernel13GemmUniversalIN4cute5tupleIJiiiiEEENS1_10collective13CollectiveMmaINS1_34MainloopSm90TmaGmmaWarpSpecializedILi18ENS5_IJNS4_1CILi4EEENSA_ILi2EEENSA_ILi1EEEEEENS1_32KernelTmaWarpSpecializedPingpongEEENS5_IJNSA_ILi64EEENSA_ILi128EEENSA_ILi32EEEEEENS_6half_tENS5_IJlSD_lEEESL_SM_NS4_8TiledMMAINS4_8MMA_AtomIJNS4_4SM904GMMA26MMA_64x128x16_F32F16F16_SSILNSQ_5MajorE0ELSS_0ELNSQ_7ScaleInE1ELST_1EEEEEENS4_6LayoutINS5_IJSD_SD_SD_EEENS5_IJNSA_ILi0EEESY_SY_EEEEENS5_IJNS4_10UnderscoreES11_S11_EEEEENS4_23SM90_TMA_LOAD_MULTICASTENS4_14ComposedLayoutINS4_7SwizzleILi2ELi4ELi3EEENS4_18smem_ptr_flag_bitsILi16EEENSW_INS5_IJNSA_ILi8EEESJ_EEENS5_IJSJ_SD_EEEEEEEvNS4_8identityES14_S1E_vS1F_EENS_8epilogue10collective6detail29Sm90TmaWarpSpecializedAdapterINS1I_15DefaultEpilogueISL_SM_SM_NS1H_6thread17LinearCombinationISL_Li1EffLNS1M_9ScaleType4KindE0ELNS_15FloatRoundStyleE2ESL_EENS1_15EpilogueDefaultEEEEEvvEEEEvNT_6ParamsE,@function
        .size           _ZN7cutlass13device_kernelINS_4gemm6kernel13GemmUniversalIN4cute5tupleIJiiiiEEENS1_10collective13CollectiveMmaINS1_34MainloopSm90TmaGmmaWarpSpecializedILi18ENS5_IJNS4_1CILi4EEENSA_ILi2EEENSA_ILi1EEEEEENS1_32KernelTmaWarpSpecializedPingpongEEENS5_IJNSA_ILi64EEENSA_ILi128EEENSA_ILi32EEEEEENS_6half_tENS5_IJlSD_lEEESL_SM_NS4_8TiledMMAINS4_8MMA_AtomIJNS4_4SM904GMMA26MMA_64x128x16_F32F16F16_SSILNSQ_5MajorE0ELSS_0ELNSQ_7ScaleInE1ELST_1EEEEEENS4_6LayoutINS5_IJSD_SD_SD_EEENS5_IJNSA_ILi0EEESY_SY_EEEEENS5_IJNS4_10UnderscoreES11_S11_EEEEENS4_23SM90_TMA_LOAD_MULTICASTENS4_14ComposedLayoutINS4_7SwizzleILi2ELi4ELi3EEENS4_18smem_ptr_flag_bitsILi16EEENSW_INS5_IJNSA_ILi8EEESJ_EEENS5_IJSJ_SD_EEEEEEEvNS4_8identityES14_S1E_vS1F_EENS_8epilogue10collective6detail29Sm90TmaWarpSpecializedAdapterINS1I_15DefaultEpilogueISL_SM_SM_NS1H_6thread17LinearCombinationISL_Li1EffLNS1M_9ScaleType4KindE0ELNS_15FloatRoundStyleE2ESL_EENS1_15EpilogueDefaultEEEEEvvEEEEvNT_6ParamsE,(.L_x_230 - _ZN7cutlass13device_kernelINS_4gemm6kernel13GemmUniversalIN4cute5tupleIJiiiiEEENS1_10collective13CollectiveMmaINS1_34MainloopSm90TmaGmmaWarpSpecializedILi18ENS5_IJNS4_1CILi4EEENSA_ILi2EEENSA_ILi1EEEEEENS1_32KernelTmaWarpSpecializedPingpongEEENS5_IJNSA_ILi64EEENSA_ILi128EEENSA_ILi32EEEEEENS_6half_tENS5_IJlSD_lEEESL_SM_NS4_8TiledMMAINS4_8MMA_AtomIJNS4_4SM904GMMA26MMA_64x128x16_F32F16F16_SSILNSQ_5MajorE0ELSS_0ELNSQ_7ScaleInE1ELST_1EEEEEENS4_6LayoutINS5_IJSD_SD_SD_EEENS5_IJNSA_ILi0EEESY_SY_EEEEENS5_IJNS4_10UnderscoreES11_S11_EEEEENS4_23SM90_TMA_LOAD_MULTICASTENS4_14ComposedLayoutINS4_7SwizzleILi2ELi4ELi3EEENS4_18smem_ptr_flag_bitsILi16EEENSW_INS5_IJNSA_ILi8EEESJ_EEENS5_IJSJ_SD_EEEEEEEvNS4_8identityES14_S1E_vS1F_EENS_8epilogue10collective6detail29Sm90TmaWarpSpecializedAdapterINS1I_15DefaultEpilogueISL_SM_SM_NS1H_6thread17LinearCombinationISL_Li1EffLNS1M_9ScaleType4KindE0ELNS_15FloatRoundStyleE2ESL_EENS1_15EpilogueDefaultEEEEEvvEEEEvNT_6ParamsE)
        .other          _ZN7cutlass13device_kernelINS_4gemm6kernel13GemmUniversalIN4cute5tupleIJiiiiEEENS1_10collective13CollectiveMmaINS1_34MainloopSm90TmaGmmaWarpSpecializedILi18ENS5_IJNS4_1CILi4EEENSA_ILi2EEENSA_ILi1EEEEEENS1_32KernelTmaWarpSpecializedPingpongEEENS5_IJNSA_ILi64EEENSA_ILi128EEENSA_ILi32EEEEEENS_6half_tENS5_IJlSD_lEEESL_SM_NS4_8TiledMMAINS4_8MMA_AtomIJNS4_4SM904GMMA26MMA_64x128x16_F32F16F16_SSILNSQ_5MajorE0ELSS_0ELNSQ_7ScaleInE1ELST_1EEEEEENS4_6LayoutINS5_IJSD_SD_SD_EEENS5_IJNSA_ILi0EEESY_SY_EEEEENS5_IJNS4_10UnderscoreES11_S11_EEEEENS4_23SM90_TMA_LOAD_MULTICASTENS4_14ComposedLayoutINS4_7SwizzleILi2ELi4ELi3EEENS4_18smem_ptr_flag_bitsILi16EEENSW_INS5_IJNSA_ILi8EEESJ_EEENS5_IJSJ_SD_EEEEEEEvNS4_8identityES14_S1E_vS1F_EENS_8epilogue10collective6detail29Sm90TmaWarpSpecializedAdapterINS1I_15DefaultEpilogueISL_SM_SM_NS1H_6thread17LinearCombinationISL_Li1EffLNS1M_9ScaleType4KindE0ELNS_15FloatRoundStyleE2ESL_EENS1_15EpilogueDefaultEEEEEvvEEEEvNT_6ParamsE,@"STO_CUDA_ENTRY STV_DEFAULT"
_ZN7cutlass13device_kernelINS_4gemm6kernel13GemmUniversalIN4cute5tupleIJiiiiEEENS1_10collective13CollectiveMmaINS1_34MainloopSm90TmaGmmaWarpSpecializedILi18ENS5_IJNS4_1CILi4EEENSA_ILi2EEENSA_ILi1EEEEEENS1_32KernelTmaWarpSpecializedPingpongEEENS5_IJNSA_ILi64EEENSA_ILi128EEENSA_ILi32EEEEEENS_6half_tENS5_IJlSD_lEEESL_SM_NS4_8TiledMMAINS4_8MMA_AtomIJNS4_4SM904GMMA26MMA_64x128x16_F32F16F16_SSILNSQ_5MajorE0ELSS_0ELNSQ_7ScaleInE1ELST_1EEEEEENS4_6LayoutINS5_IJSD_SD_SD_EEENS5_IJNSA_ILi0EEESY_SY_EEEEENS5_IJNS4_10UnderscoreES11_S11_EEEEENS4_23SM90_TMA_LOAD_MULTICASTENS4_14ComposedLayoutINS4_7SwizzleILi2ELi4ELi3EEENS4_18smem_ptr_flag_bitsILi16EEENSW_INS5_IJNSA_ILi8EEESJ_EEENS5_IJSJ_SD_EEEEEEEvNS4_8identityES14_S1E_vS1F_EENS_8epilogue10collective6detail29Sm90TmaWarpSpecializedAdapterINS1I_15DefaultEpilogueISL_SM_SM_NS1H_6thread17LinearCombinationISL_Li1EffLNS1M_9ScaleType4KindE0ELNS_15FloatRoundStyleE2ESL_EENS1_15EpilogueDefaultEEEEEvvEEEEvNT_6ParamsE:
[----:B------:R-:W0:Y:S02]  /*0000*/  LDC R1, c[0x0][0x28] ;  /* 0x00000a00ff017b82 */ /* 0x000e240000000800 */
[----:B0-----:R-:W-:Y:S01]  /*0010*/  VIADD R1, R1, 0xfffffff8 ;  /* 0xfffffff801017836 */ /* 0x001fe20000000000 */
[----:B------:R-:W0:Y:S01]  /*0020*/  S2R R4, SR_TID.X ;  /* 0x0000000000047919 */ /* 0x000e220000002100 */
[----:B------:R-:W-:Y:S01]  /*0030*/  ELECT P0, URZ, PT ;  /* 0x00000000003f782f */ /* 0x000fe20003800000 */
[----:B------:R-:W-:Y:S01]  /*0040*/  BSSY B0, `(.L_x_0) ;  /* 0x000000f000007945 */ /* 0x000fe20003800000 */
[--C-:B0-----:R-:W-:Y:S02]  /*0050*/  SHF.R.U32.HI R2, RZ, 0x5, R4.reuse ;  /* 0x00000005ff027819 */ /* 0x101fe40000011604 */
[----:B------:R-:W-:-:S03]  /*0060*/  SHF.R.U32.HI R7, RZ, 0x7, R4 ;  /* 0x00000007ff077819 */ /* 0x000fc60000011604 */
[----:B------:R-:W0:Y:S04]  /*0070*/  SHFL.IDX PT, R5, R2, RZ, 0x1f ;  /* 0x00001fff02057589 */ /* 0x000e2800000e0000 */
[----:B------:R1:W2:Y:S01]  /*0080*/  SHFL.IDX PT, R10, R7, RZ, 0x1f ;  /* 0x00001fff070a7589 */ /* 0x0002a200000e0000 */
[----:B0-----:R-:W-:-:S13]  /*0090*/  ISETP.NE.OR P0, PT, R5, RZ, !P0 ;  /* 0x000000ff0500720c */ /* 0x001fda0004705670 */
[----:B-12---:R-:W-:Y:S05]  /*00a0*/  @P0 BRA `(.L_x_1) ;  /* 0x0000000000200947 */ /* 0x006fea0003800000 */
[----:B------:R-:W-:Y:S02]  /*00b0*/  ULDC.64 UR4, c[0x0][0x198] ;  /* 0x0000660000047ab9 */ /* 0x000fe40000000a00 */
[----:B------:R-:W-:Y:S02]  /*00c0*/  UIADD3 UR6, UP0, UR4, 0xf0, URZ ;  /* 0x000000f004067890 */ /* 0x000fe4000ff1e03f */
[----:B------:R-:W-:Y:S02]  /*00d0*/  UIADD3 UR4, UP1, UR4, 0x1f0, URZ ;  /* 0x000001f004047890 */ /* 0x000fe4000ff3e03f */
[----:B------:R-:W-:Y:S02]  /*00e0*/  UIADD3.X UR7, URZ, UR5, URZ, UP0, !UPT ;  /* 0x000000053f077290 */ /* 0x000fe400087fe43f */
[----:B------:R-:W-:-:S07]  /*00f0*/  UIADD3.X UR5, URZ, UR5, URZ, UP1, !UPT ;  /* 0x000000053f057290 */ /* 0x000fce0008ffe43f */
[----:B------:R0:W-:Y:S02]  /*0100*/  UTMACCTL.PF [UR6] ;  /* 0x00000000060079b9 */ /* 0x0001e40008040000 */
[----:B------:R0:W-:Y:S02]  /*0110*/  UTMACCTL.PF [UR4] ;  /* 0x00000000040079b9 */ /* 0x0001e40008040000 */
[----:B0-----:R-:W-:Y:S01]  /*0120*/  NOP ;  /* 0x0000000000007918 */ /* 0x001fe20000000000 */
.L_x_1:
[----:B------:R-:W-:Y:S05]  /*0130*/  BSYNC B0 ;  /* 0x0000000000007941 */ /* 0x000fea0003800000 */
.L_x_0:
[----:B------:R-:W0:Y:S01]  /*0140*/  SHFL.IDX PT, R8, R2, RZ, 0x1f ;  /* 0x00001fff02087589 */ /* 0x000e2200000e0000 */
[----:B------:R-:W-:-:S04]  /*0150*/  SHF.R.S32.HI R3, RZ, 0x1f, R4 ;  /* 0x0000001fff037819 */ /* 0x000fc80000011404 */
[----:B------:R-:W-:-:S04]  /*0160*/  LEA.HI R3, R3, R4, RZ, 0x7 ;  /* 0x0000000403037211 */ /* 0x000fc800078f38ff */
[----:B------:R-:W-:-:S05]  /*0170*/  LOP3.LUT R3, R3, 0xffffff80, RZ, 0xc0, !PT ;  /* 0xffffff8003037812 */ /* 0x000fca00078ec0ff */
[----:B------:R-:W-:Y:S01]  /*0180*/  IMAD.IADD R3, R4, 0x1, -R3 ;  /* 0x0000000104037824 */ /* 0x000fe200078e0a03 */
[----:B0-----:R-:W-:-:S13]  /*0190*/  ISETP.NE.AND P0, PT, R8, RZ, PT ;  /* 0x000000ff0800720c */ /* 0x001fda0003f05270 */
[----:B------:R-:W-:Y:S05]  /*01a0*/  @P0 BRA `(.L_x_2) ;  /* 0x0000000000d40947 */ /* 0x000fea0003800000 */
[----:B------:R-:W-:Y:S01]  /*01b0*/  ELECT P0, URZ, PT ;  /* 0x00000000003f782f */ /* 0x000fe20003800000 */
[----:B------:R-:W-:-:S12]  /*01c0*/  BSSY B0, `(.L_x_2) ;  /* 0x0000033000007945 */ /* 0x000fd80003800000 */
[----:B------:R-:W-:Y:S05]  /*01d0*/  @!P0 BRA `(.L_x_3) ;  /* 0x0000000000c48947 */ /* 0x000fea0003800000 */
[----:B------:R-:W0:Y:S01]  /*01e0*/  S2UR UR8, SR_CgaCtaId ;  /* 0x00000000000879c3 */ /* 0x000e220000008800 */
[----:B------:R-:W-:Y:S01]  /*01f0*/  UMOV UR4, 0x400 ;  /* 0x0000040000047882 */ /* 0x000fe20000000000 */
[----:B------:R-:W-:Y:S01]  /*0200*/  UMOV UR5, 0x1 ;  /* 0x0000000100057882 */ /* 0x000fe20000000000 */
[----:B------:R-:W-:Y:S02]  /*0210*/  UMOV UR6, 0x5 ;  /* 0x0000000500067882 */ /* 0x000fe40000000000 */
[----:B------:R-:W-:-:S04]  /*0220*/  UIADD3 UR6, -UR6, 0x100000, URZ ;  /* 0x0010000006067890 */ /* 0x000fc8000fffe13f */
[----:B------:R-:W-:Y:S02]  /*0230*/  USHF.L.U32 UR7, UR6, 0xb, URZ ;  /* 0x0000000b06077899 */ /* 0x000fe4000800063f */
[----:B------:R-:W-:Y:S02]  /*0240*/  USHF.L.U32 UR6, UR6, 0x1, URZ ;  /* 0x0000000106067899 */ /* 0x000fe4000800063f */
[----:B0-----:R-:W-:Y:S02]  /*0250*/  ULEA UR8, UR8, UR4, 0x18 ;  /* 0x0000000408087291 */ /* 0x001fe4000f8ec03f */
[----:B------:R-:W-:-:S04]  /*0260*/  UIADD3 UR4, -UR5, 0x100000, URZ ;  /* 0x0010000005047890 */ /* 0x000fc8000fffe13f */
[----:B------:R-:W-:Y:S02]  /*0270*/  USHF.L.U32 UR5, UR4, 0xb, URZ ;  /* 0x0000000b04057899 */ /* 0x000fe4000800063f */
[----:B------:R-:W-:Y:S01]  /*0280*/  USHF.L.U32 UR4, UR4, 0x1, URZ ;  /* 0x0000000104047899 */ /* 0x000fe2000800063f */
[----:B------:R-:W0:Y:S11]  /*0290*/  FENCE.VIEW.ASYNC.S ;  /* 0x00000000000073c6 */ /* 0x000e360000000000 */
[----:B0-----:R0:W1:Y:S01]  /*02a0*/  SYNCS.EXCH.64 URZ, [UR8], UR4 ;  /* 0x00000004083f75b2 */ /* 0x0010620008000100 */
[----:B------:R0:W2:Y:S01]  /*02b0*/  SYNCS.EXCH.64 URZ, [UR8+0x90], UR6 ;  /* 0x00009006083f75b2 */ /* 0x0000a20008000100 */
[----:B------:R0:W3:Y:S01]  /*02c0*/  SYNCS.EXCH.64 URZ, [UR8+0x8], UR4 ;  /* 0x00000804083f75b2 */ /* 0x0000e20008000100 */
[----:B------:R0:W4:Y:S01]  /*02d0*/  SYNCS.EXCH.64 URZ, [UR8+0x98], UR6 ;  /* 0x00009806083f75b2 */ /* 0x0001220008000100 */
[----:B------:R0:W0:Y:S01]  /*02e0*/  SYNCS.EXCH.64 URZ, [UR8+0x10], UR4 ;  /* 0x00001004083f75b2 */ /* 0x0000220008000100 */
        /* <DEDUP_REMOVED lines=31> */
[----:B-1234-:R-:W-:Y:S01]  /*04e0*/  NOP ;  /* 0x0000000000007918 */ /* 0x01efe20000000000 */
.L_x_3:
[----:B0-----:R-:W-:Y:S05]  /*04f0*/  BSYNC B0 ;  /* 0x0000000000007941 */ /* 0x001fea0003800000 */
.L_x_2:
[----:B------:R-:W0:Y:S01]  /*0500*/  S2UR UR12, SR_CTAID.X ;  /* 0x00000000000c79c3 */ /* 0x000e220000002500 */
[----:B------:R-:W-:Y:S01]  /*0510*/  SHF.R.S32.HI R0, RZ, 0x1f, R3 ;  /* 0x0000001fff007819 */ /* 0x000fe20000011403 */
[----:B------:R-:W1:Y:S01]  /*0520*/  SHFL.IDX PT, R15, R2, RZ, 0x1f ;  /* 0x00001fff020f7589 */ /* 0x000e6200000e0000 */
[----:B------:R-:W-:Y:S02]  /*0530*/  SHF.R.S32.HI R11, RZ, 0x1f, R8 ;  /* 0x0000001fff0b7819 */ /* 0x000fe40000011408 */
[----:B------:R-:W-:Y:S02]  /*0540*/  ELECT P0, URZ, PT ;  /* 0x00000000003f782f */ /* 0x000fe40003800000 */
[----:B------:R-:W-:Y:S01]  /*0550*/  LEA.HI R6, R0, R3, RZ, 0x3 ;  /* 0x0000000300067211 */ /* 0x000fe200078f18ff */
[----:B------:R2:W3:Y:S01]  /*0560*/  SHFL.IDX PT, R13, R2, RZ, 0x1f ;  /* 0x00001fff020d7589 */ /* 0x0004e200000e0000 */
[----:B------:R-:W-:Y:S02]  /*0570*/  LEA.HI R11, R11, R8, RZ, 0x2 ;  /* 0x000000080b0b7211 */ /* 0x000fe400078f10ff */
[----:B------:R-:W-:-:S02]  /*0580*/  ELECT P1, URZ, PT ;  /* 0x00000000003f782f */ /* 0x000fc40003820000 */
[--C-:B------:R-:W-:Y:S01]  /*0590*/  SHF.R.S32.HI R9, RZ, 0x3, R6.reuse ;  /* 0x00000003ff097819 */ /* 0x100fe20000011406 */
[----:B------:R-:W-:Y:S01]  /*05a0*/  ULDC UR4, c[0x0][0x150] ;  /* 0x0000540000047ab9 */ /* 0x000fe20000000800 */
[----:B------:R-:W-:Y:S01]  /*05b0*/  SHF.R.S32.HI R12, RZ, 0x1f, R6 ;  /* 0x0000001fff0c7819 */ /* 0x000fe20000011406 */
[----:B------:R-:W4:Y:S01]  /*05c0*/  LDC R14, c[0x0][0x140] ;  /* 0x00005000ff0e7b82 */ /* 0x000f220000000800 */
[----:B------:R-:W5:Y:S01]  /*05d0*/  S2R R6, SR_CTAID.Y ;  /* 0x0000000000067919 */ /* 0x000f620000002600 */
[----:B------:R-:W-:Y:S01]  /*05e0*/  LOP3.LUT R11, R11, 0x3ffffffc, RZ, 0xc0, !PT ;  /* 0x3ffffffc0b0b7812 */ /* 0x000fe200078ec0ff */
[----:B------:R-:W-:Y:S01]  /*05f0*/  UMOV UR11, 0x80 ;  /* 0x00000080000b7882 */ /* 0x000fe20000000000 */
[----:B------:R-:W-:Y:S01]  /*0600*/  LEA.HI R12, R12, R9, RZ, 0x2 ;  /* 0x000000090c0c7211 */ /* 0x000fe200078f10ff */
[----:B------:R-:W-:Y:S01]  /*0610*/  NOP ;  /* 0x0000000000007918 */ /* 0x000fe20000000000 */
[----:B--2---:R-:W-:Y:S01]  /*0620*/  SHF.R.S32.HI R2, RZ, 0x1f, R5 ;  /* 0x0000001fff027819 */ /* 0x004fe20000011405 */
[----:B------:R-:W-:Y:S01]  /*0630*/  IMAD.IADD R11, R8, 0x1, -R11 ;  /* 0x00000001080b7824 */ /* 0x000fe200078e0a0b */
[----:B------:R-:W-:Y:S01]  /*0640*/  LOP3.LUT R12, R12, 0xfffffffc, RZ, 0xc0, !PT ;  /* 0xfffffffc0c0c7812 */ /* 0x000fe200078ec0ff */
[----:B------:R-:W2:Y:S01]  /*0650*/  LDC R25, c[0x0][0x148] ;  /* 0x00005200ff197b82 */ /* 0x000ea20000000800 */
[----:B------:R-:W-:Y:S01]  /*0660*/  LEA.HI R2, R2, R5, RZ, 0x2 ;  /* 0x0000000502027211 */ /* 0x000fe200078f10ff */
[----:B------:R-:W-:Y:S01]  /*0670*/  NOP ;  /* 0x0000000000007918 */ /* 0x000fe20000000000 */
[C---:B------:R-:W-:Y:S01]  /*0680*/  VIADD R35, R10.reuse, 0xffffffff ;  /* 0xffffffff0a237836 */ /* 0x040fe20000000000 */
[----:B------:R-:W-:Y:S01]  /*0690*/  ISETP.NE.AND P3, PT, R10, RZ, PT ;  /* 0x000000ff0a00720c */ /* 0x000fe20003f65270 */
[----:B------:R-:W-:Y:S01]  /*06a0*/  IMAD.IADD R12, R9, 0x1, -R12 ;  /* 0x00000001090c7824 */ /* 0x000fe200078e0a0c */
[----:B0-----:R-:W-:Y:S01]  /*06b0*/  I2FP.F32.U32 R9, UR12 ;  /* 0x0000000c00097c45 */ /* 0x001fe20008201000 */
[----:B------:R-:W-:Y:S01]  /*06c0*/  IMAD.MOV.U32 R89, RZ, RZ, 0x1 ;  /* 0x00000001ff597424 */ /* 0x000fe200078e00ff */
[----:B-1----:R-:W-:Y:S01]  /*06d0*/  ISETP.NE.OR P0, PT, R15, RZ, !P0 ;  /* 0x000000ff0f00720c */ /* 0x002fe20004705670 */
[----:B------:R-:W-:Y:S01]  /*06e0*/  IMAD R11, R11, 0x4, R12 ;  /* 0x000000040b0b7824 */ /* 0x000fe200078e020c */
[----:B---3--:R-:W-:Y:S01]  /*06f0*/  ISETP.NE.OR P1, PT, R13, RZ, !P1 ;  /* 0x000000ff0d00720c */ /* 0x008fe20004f25670 */
[----:B------:R-:W-:Y:S01]  /*0700*/  FMUL R9, R9, UR4 ;  /* 0x0000000409097c20 */ /* 0x000fe20008400000 */
[----:B------:R-:W0:Y:S01]  /*0710*/  LDC R13, c[0x0][0x144] ;  /* 0x00005100ff0d7b82 */ /* 0x000e220000000800 */
[----:B------:R-:W-:Y:S01]  /*0720*/  LOP3.LUT R2, R2, 0xfffffffc, RZ, 0xc0, !PT ;  /* 0xfffffffc02027812 */ /* 0x000fe200078ec0ff */
[----:B------:R-:W-:Y:S01]  /*0730*/  ULDC UR4, c[0x0][0x154] ;  /* 0x0000550000047ab9 */ /* 0x000fe20000000800 */
[----:B------:R-:W-:Y:S01]  /*0740*/  SHF.R.S32.HI R8, RZ, 0x1f, R11 ;  /* 0x0000001fff087819 */ /* 0x000fe2000001140b */
[----:B------:R-:W-:Y:S01]  /*0750*/  IMAD.SHL.U32 R88, R11, 0x4, RZ ;  /* 0x000000040b587824 */ /* 0x000fe200078e00ff */
[----:B------:R-:W1:Y:S01]  /*0760*/  F2I.U32.TRUNC.NTZ R9, R9 ;  /* 0x0000000900097305 */ /* 0x000e62000020f000 */
[----:B------:R-:W-:Y:S01]  /*0770*/  IMAD.IADD R5, R5, 0x1, -R2 ;  /* 0x0000000105057824 */ /* 0x000fe200078e0a02 */
[----:B------:R-:W-:-:S02]  /*0780*/  LEA.HI R8, R8, R11, RZ, 0x2 ;  /* 0x0000000b08087211 */ /* 0x000fc400078f10ff */
[----:B------:R-:W-:Y:S01]  /*0790*/  VOTEU.ALL UP2, P0 ;  /* 0x00000000003f7886 */ /* 0x000fe20000040000 */
[----:B------:R-:W-:Y:S01]  /*07a0*/  LOP3.LUT R88, R11, 0xc, R88, 0x78, !PT ;  /* 0x0000000c0b587812 */ /* 0x000fe200078e7858 */
[----:B------:R-:W-:Y:S01]  /*07b0*/  VOTEU.ALL UP3, P1 ;  /* 0x00000000003f7886 */ /* 0x000fe20000860000 */
[----:B-----5:R-:W-:Y:S01]  /*07c0*/  I2FP.F32.U32 R2, R6 ;  /* 0x0000000600027245 */ /* 0x020fe20000201000 */
[----:B------:R-:W-:Y:S01]  /*07d0*/  VOTEU.ALL UP4, P1 ;  /* 0x00000000003f7886 */ /* 0x000fe20000880000 */
[----:B------:R-:W3:Y:S01]  /*07e0*/  @!UP2 S2UR UR7, SR_CgaCtaId ;  /* 0x000000000007a9c3 */ /* 0x000ee20000008800 */
[----:B------:R-:W-:Y:S01]  /*07f0*/  LOP3.LUT R8, R8, 0xfffffffc, RZ, 0xc0, !PT ;  /* 0xfffffffc08087812 */ /* 0x000fe200078ec0ff */
[----:B------:R-:W-:Y:S01]  /*0800*/  @!UP2 UMOV UR6, 0x400 ;  /* 0x000004000006a882 */ /* 0x000fe20000000000 */
[----:B------:R-:W-:Y:S01]  /*0810*/  FMUL R2, R2, UR4 ;  /* 0x0000000402027c20 */ /* 0x000fe20008400000 */
[----:B------:R-:W-:Y:S01]  /*0820*/  UMOV UR4, 0x20 ;  /* 0x0000002000047882 */ /* 0x000fe20000000000 */
[----:B------:R-:W-:Y:S01]  /*0830*/  @!UP3 UMOV UR9, 0x400 ;  /* 0x000004000009b882 */ /* 0x000fe20000000000 */
[----:B-1----:R-:W-:Y:S01]  /*0840*/  IMAD.MOV R12, RZ, RZ, -R9 ;  /* 0x000000ffff0c7224 */ /* 0x002fe200078e0a09 */
[----:B------:R-:W-:-:S04]  /*0850*/  @!UP2 UIADD3 UR4, -UR4, 0x100000, URZ ;  /* 0x001000000404a890 */ /* 0x000fc8000fffe13f */
[----:B------:R-:W-:Y:S02]  /*0860*/  @!UP2 USHF.L.U32 UR5, UR4, 0xb, URZ ;  /* 0x0000000b0405a899 */ /* 0x000fe4000800063f */
[----:B------:R-:W-:Y:S01]  /*0870*/  @!UP2 USHF.L.U32 UR4, UR4, 0x1, URZ ;  /* 0x000000010404a899 */ /* 0x000fe2000800063f */
[----:B------:R-:W1:Y:S01]  /*0880*/  @!UP3 S2UR UR10, SR_CgaCtaId ;  /* 0x00000000000ab9c3 */ /* 0x000e620000008800 */
[----:B------:R-:W-:Y:S01]  /*0890*/  IMAD.IADD R8, R11, 0x1, -R8 ;  /* 0x000000010b087824 */ /* 0x000fe200078e0a08 */
[----:B------:R-:W5:Y:S01]  /*08a0*/  F2I.U32.TRUNC.NTZ R2, R2 ;  /* 0x0000000200027305 */ /* 0x000f62000020f000 */
[----:B0-----:R-:W-:Y:S01]  /*08b0*/  IMAD R21, R13, R12, UR12 ;  /* 0x0000000c0d157e24 */ /* 0x001fe2000f8e020c */
[----:B------:R-:W-:Y:S01]  /*08c0*/  VOTEU.ALL UP5, P1 ;  /* 0x00000000003f7886 */ /* 0x000fe200008a0000 */
[----:B----4-:R-:W-:Y:S01]  /*08d0*/  ISETP.EQ.U32.AND P2, PT, R14, 0x1, PT ;  /* 0x000000010e00780c */ /* 0x010fe20003f42070 */
[----:B------:R-:W-:Y:S01]  /*08e0*/  VOTEU.ALL UP0, P0 ;  /* 0x00000000003f7886 */ /* 0x000fe20000000000 */
[----:B------:R-:W-:Y:S01]  /*08f0*/  VOTEU.ALL UP1, P0 ;  /* 0x00000000003f7886 */ /* 0x000fe20000020000 */
[----:B------:R-:W-:Y:S01]  /*0900*/  ISETP.NE.AND P4, PT, R8, R21, PT ;  /* 0x000000150800720c */ /* 0x000fe20003f85270 */
[----:B------:R0:W4:Y:S01]  /*0910*/  SHFL.IDX PT, R14, R7, RZ, 0x1f ;  /* 0x00001fff070e7589 */ /* 0x00012200000e0000 */
[----:B------:R-:W-:-:S02]  /*0920*/  LOP3.LUT P0, RZ, R3, 0x7, RZ, 0xc0, !PT ;  /* 0x0000000703ff7812 */ /* 0x000fc4000780c0ff */
[----:B------:R-:W-:Y:S02]  /*0930*/  ISETP.GE.U32.AND P6, PT, R35, 0x2, PT ;  /* 0x000000022300780c */ /* 0x000fe40003fc6070 */
[----:B------:R-:W-:Y:S01]  /*0940*/  ISETP.LT.U32.AND P0, PT, R88, 0x8, !P0 ;  /* 0x000000085800780c */ /* 0x000fe20004701070 */
[----:B---3--:R-:W-:Y:S01]  /*0950*/  @!UP2 ULEA UR8, UR7, UR6, 0x18 ;  /* 0x000000060708a291 */ /* 0x008fe2000f8ec03f */
[----:B-----5:R-:W-:Y:S01]  /*0960*/  IMAD.MOV R20, RZ, RZ, -R2 ;  /* 0x000000ffff147224 */ /* 0x020fe200078e0a02 */
[----:B------:R-:W-:-:S04]  /*0970*/  @!UP3 UIADD3 UR6, -UR11, 0x100000, URZ ;  /* 0x001000000b06b890 */ /* 0x000fc8000fffe13f */
[----:B------:R-:W-:Y:S02]  /*0980*/  @!UP3 USHF.L.U32 UR7, UR6, 0xb, URZ ;  /* 0x0000000b0607b899 */ /* 0x000fe4000800063f */
[----:B------:R-:W-:Y:S01]  /*0990*/  @!UP3 USHF.L.U32 UR6, UR6, 0x1, URZ ;  /* 0x000000010606b899 */ /* 0x000fe2000800063f */
[----:B------:R-:W-:Y:S01]  /*09a0*/  VOTEU.ALL UP2, P1 ;  /* 0x00000000003f7886 */ /* 0x000fe20000840000 */
[----:B------:R-:W-:Y:S01]  /*09b0*/  @P4 SHF.R.S32.HI R9, RZ, 0x1f, R88 ;  /* 0x0000001fff094819 */ /* 0x000fe20000011458 */
[----:B--2---:R-:W-:Y:S01]  /*09c0*/  IMAD R2, R25, R20, R6 ;  /* 0x0000001419027224 */ /* 0x004fe200078e0206 */
[----:B-1----:R-:W-:Y:S02]  /*09d0*/  @!UP3 ULEA UR9, UR10, UR9, 0x18 ;  /* 0x000000090a09b291 */ /* 0x002fe4000f8ec03f */
[----:B------:R-:W-:Y:S01]  /*09e0*/  @P4 LEA.HI R9, R9, R88, RZ, 0x2 ;  /* 0x0000005809094211 */ /* 0x000fe200078f10ff */
[----:B------:R-:W-:Y:S01]  /*09f0*/  VOTEU.ALL UP3, P1 ;  /* 0x00000000003f7886 */ /* 0x000fe20000860000 */
[----:B------:R-:W-:Y:S01]  /*0a00*/  ISETP.NE.AND P1, PT, R5, 0x3, PT ;  /* 0x000000030500780c */ /* 0x000fe20003f25270 */
[----:B------:R-:W1:Y:S02]  /*0a10*/  FENCE.VIEW.ASYNC.S ;  /* 0x00000000000073c6 */ /* 0x000e640000000000 */
[----:B-1----:R0:W1:Y:S01]  /*0a20*/  @!UP0 SYNCS.EXCH.64 URZ, [UR8+0x150], UR4 ;  /* 0x00015004083f85b2 */ /* 0x0020620008000100 */
[----:B------:R-:W-:-:S02]  /*0a30*/  @P4 SHF.R.S32.HI R9, RZ, 0x2, R9 ;  /* 0x00000002ff094819 */ /* 0x000fc40000011409 */
[----:B------:R-:W-:Y:S02]  /*0a40*/  ISETP.EQ.OR P1, PT, R5, RZ, !P1 ;  /* 0x000000ff0500720c */ /* 0x000fe40004f22670 */
[----:B------:R-:W-:Y:S02]  /*0a50*/  @P4 ISETP.NE.AND P5, PT, R9, R2, PT ;  /* 0x000000020900420c */ /* 0x000fe40003fa5270 */
[----:B------:R-:W-:Y:S02]  /*0a60*/  ISETP.EQ.AND P1, PT, R10, RZ, P1 ;  /* 0x000000ff0a00720c */ /* 0x000fe40000f22270 */
[----:B------:R-:W-:Y:S02]  /*0a70*/  SEL R2, RZ, 0x1, !P0 ;  /* 0x00000001ff027807 */ /* 0x000fe40004000000 */
[----:B------:R-:W-:Y:S02]  /*0a80*/  @P4 SEL R89, RZ, 0x1, P5 ;  /* 0x00000001ff594807 */ /* 0x000fe40002800000 */
[----:B------:R-:W-:-:S02]  /*0a90*/  SEL R16, RZ, 0x1, !P1 ;  /* 0x00000001ff107807 */ /* 0x000fc40004800000 */
[----:B------:R-:W-:Y:S01]  /*0aa0*/  LOP3.LUT R89, R89, R2, RZ, 0xc0, !PT ;  /* 0x0000000259597212 */ /* 0x000fe200078ec0ff */
[----:B------:R0:W2:Y:S01]  /*0ab0*/  @!UP1 SYNCS.EXCH.64 URZ, [UR8+0x158], UR4 ;  /* 0x00015804083f95b2 */ /* 0x0000a20008000100 */
[----:B------:R-:W-:Y:S01]  /*0ac0*/  NOP ;  /* 0x0000000000007918 */ /* 0x000fe20000000000 */
[----:B------:R-:W-:Y:S01]  /*0ad0*/  SEL R16, R16, 0x2, P6 ;  /* 0x0000000210107807 */ /* 0x000fe20003000000 */
[----:B------:R0:W3:Y:S01]  /*0ae0*/  @!UP2 SYNCS.EXCH.64 URZ, [UR9+0x130], UR6 ;  /* 0x00013006093fa5b2 */ /* 0x0000e20008000100 */
[----:B------:R0:W0:Y:S01]  /*0af0*/  @!UP3 SYNCS.EXCH.64 URZ, [UR9+0x138], UR6 ;  /* 0x00013806093fb5b2 */ /* 0x0000220008000100 */
[----:B------:R0:W0:Y:S01]  /*0b00*/  @!UP4 SYNCS.EXCH.64 URZ, [UR9+0x140], UR6 ;  /* 0x00014006093fc5b2 */ /* 0x0000220008000100 */
[----:B------:R0:W0:Y:S01]  /*0b10*/  @!UP5 SYNCS.EXCH.64 URZ, [UR9+0x148], UR6 ;  /* 0x00014806093fd5b2 */ /* 0x0000220008000100 */
[----:B------:R-:W-:Y:S01]  /*0b20*/  NOP ;  /* 0x0000000000007918 */ /* 0x000fe20000000000 */
[----:B-1--4-:R-:W-:Y:S05]  /*0b30*/  @!P2 BRA `(.L_x_4) ;  /* 0x000000000008a947 */ /* 0x012fea0003800000 */
[----:B0-23--:R-:W-:Y:S01]  /*0b40*/  UCGABAR_ARV ;  /* 0x00000000000079c7 */ /* 0x00dfe20008000000 */
[----:B------:R-:W-:Y:S05]  /*0b50*/  BRA `(.L_x_5) ;  /* 0x0000000000047947 */ /* 0x000fea0003800000 */
.L_x_4:
[----:B0-23--:R-:W-:Y:S01]  /*0b60*/  NOP ;  /* 0x0000000000007918 */ /* 0x00dfe20000000000 */
.L_x_5:
[----:B------:R-:W-:Y:S01]  /*0b70*/  ULDC.64 UR4, c[0x0][0x598] ;  /* 0x0001660000047ab9 */ /* 0x000fe20000000a00 */
[----:B------:R-:W-:Y:S01]  /*0b80*/  ULDC.64 UR36, c[0x0][0x208] ;  /* 0x0000820000247ab9 */ /* 0x000fe20000000a00 */
[----:B------:R-:W-:-:S04]  /*0b90*/  ISETP.NE.U32.AND P0, PT, RZ, UR4, PT ;  /* 0x00000004ff007c0c */ /* 0x000fc8000bf05070 */
[----:B------:R-:W-:-:S13]  /*0ba0*/  ISETP.NE.AND.EX P0, PT, RZ, UR5, PT, P0 ;  /* 0x00000005ff007c0c */ /* 0x000fda000bf05300 */
[----:B------:R-:W-:Y:S05]  /*0bb0*/  @!P0 BRA `(.L_x_6) ;  /* 0x00000000001c8947 */ /* 0x000fea0003800000 */
[----:B------:R-:W0:Y:S02]  /*0bc0*/  LDC.64 R8, c[0x0][0x598] ;  /* 0x00016600ff087b82 */ /* 0x000e240000000a00 */
[----:B0-----:R-:W2:Y:S02]  /*0bd0*/  LDG.E.64 R8, desc[UR36][R8.64] ;  /* 0x0000002408087981 */ /* 0x001ea4000c1e1b00 */
[----:B--2---:R-:W-:-:S04]  /*0be0*/  ISETP.NE.U32.AND P0, PT, R8, RZ, PT ;  /* 0x000000ff0800720c */ /* 0x004fc80003f05070 */
[----:B------:R-:W-:-:S13]  /*0bf0*/  ISETP.NE.AND.EX P0, PT, R9, RZ, PT, P0 ;  /* 0x000000ff0900720c */ /* 0x000fda0003f05300 */
[----:B------:R-:W-:Y:S05]  /*0c00*/  @!P0 BRA `(.L_x_6) ;  /* 0x0000000000088947 */ /* 0x000fea0003800000 */
[----:B------:R0:W5:Y:S01]  /*0c10*/  LD.E R90, desc[UR36][R8.64] ;  /* 0x00000024085a7980 */ /* 0x000162000c101900 */
[----:B------:R-:W-:Y:S05]  /*0c20*/  BRA `(.L_x_7) ;  /* 0x0000000000247947 */ /* 0x000fea0003800000 */
.L_x_6:
[----:B------:R-:W-:Y:S02]  /*0c30*/  ULDC.64 UR4, c[0x0][0x588] ;  /* 0x0001620000047ab9 */ /* 0x000fe40000000a00 */
[----:B------:R-:W-:-:S04]  /*0c40*/  ISETP.NE.U32.AND P0, PT, RZ, UR4, PT ;  /* 0x00000004ff007c0c */ /* 0x000fc8000bf05070 */
[----:B------:R-:W-:-:S13]  /*0c50*/  ISETP.NE.AND.EX P0, PT, RZ, UR5, PT, P0 ;  /* 0x00000005ff007c0c */ /* 0x000fda000bf05300 */
[----:B------:R-:W-:Y:S05]  /*0c60*/  @!P0 BRA `(.L_x_8) ;  /* 0x00000000000c8947 */ /* 0x000fea0003800000 */
[----:B------:R-:W0:Y:S02]  /*0c70*/  LDC.64 R90, c[0x0][0x588] ;  /* 0x00016200ff5a7b82 */ /* 0x000e240000000a00 */
[----:B0-----:R1:W5:Y:S01]  /*0c80*/  LDG.E R90, desc[UR36][R90.64] ;  /* 0x000000245a5a7981 */ /* 0x001362000c1e1900 */
[----:B------:R-:W-:Y:S05]  /*0c90*/  BRA `(.L_x_7) ;  /* 0x0000000000087947 */ /* 0x000fea0003800000 */
.L_x_8:
[----:B------:R-:W-:Y:S02]  /*0ca0*/  ULDC UR4, c[0x0][0x580] ;  /* 0x0001600000047ab9 */ /* 0x000fe40000000800 */
[----:B------:R-:W-:-:S07]  /*0cb0*/  IMAD.U32 R90, RZ, RZ, UR4 ;  /* 0x00000004ff5a7e24 */ /* 0x000fce000f8e00ff */
.L_x_7:
[----:B------:R-:W-:Y:S02]  /*0cc0*/  ULDC.64 UR4, c[0x0][0x5a0] ;  /* 0x0001680000047ab9 */ /* 0x000fe40000000a00 */
[----:B------:R-:W-:-:S04]  /*0cd0*/  ISETP.NE.U32.AND P0, PT, RZ, UR4, PT ;  /* 0x00000004ff007c0c */ /* 0x000fc8000bf05070 */
[----:B------:R-:W-:-:S13]  /*0ce0*/  ISETP.NE.AND.EX P0, PT, RZ, UR5, PT, P0 ;  /* 0x00000005ff007c0c */ /* 0x000fda000bf05300 */
[----:B------:R-:W-:Y:S05]  /*0cf0*/  @!P0 BRA `(.L_x_9) ;  /* 0x00000000001c8947 */ /* 0x000fea0003800000 */
[----:B0-----:R-:W0:Y:S02]  /*0d00*/  LDC.64 R8, c[0x0][0x5a0] ;  /* 0x00016800ff087b82 */ /* 0x001e240000000a00 */
[----:B0-----:R-:W2:Y:S02]  /*0d10*/  LDG.E.64 R8, desc[UR36][R8.64] ;  /* 0x0000002408087981 */ /* 0x001ea4000c1e1b00 */
[----:B--2---:R-:W-:-:S04]  /*0d20*/  ISETP.NE.U32.AND P0, PT, R8, RZ, PT ;  /* 0x000000ff0800720c */ /* 0x004fc80003f05070 */
[----:B------:R-:W-:-:S13]  /*0d30*/  ISETP.NE.AND.EX P0, PT, R9, RZ, PT, P0 ;  /* 0x000000ff0900720c */ /* 0x000fda0003f05300 */
[----:B------:R-:W-:Y:S05]  /*0d40*/  @!P0 BRA `(.L_x_9) ;  /* 0x0000000000088947 */ /* 0x000fea0003800000 */
[----:B-1----:R0:W5:Y:S01]  /*0d50*/  LD.E R91, desc[UR36][R8.64] ;  /* 0x00000024085b7980 */ /* 0x002162000c101900 */
[----:B------:R-:W-:Y:S05]  /*0d60*/  BRA `(.L_x_10) ;  /* 0x0000000000247947 */ /* 0x000fea0003800000 */
.L_x_9:
[----:B------:R-:W-:Y:S02]  /*0d70*/  ULDC.64 UR4, c[0x0][0x590] ;  /* 0x0001640000047ab9 */ /* 0x000fe40000000a00 */
[----:B------:R-:W-:-:S04]  /*0d80*/  ISETP.NE.U32.AND P0, PT, RZ, UR4, PT ;  /* 0x00000004ff007c0c */ /* 0x000fc8000bf05070 */
[----:B------:R-:W-:-:S13]  /*0d90*/  ISETP.NE.AND.EX P0, PT, RZ, UR5, PT, P0 ;  /* 0x00000005ff007c0c */ /* 0x000fda000bf05300 */
[----:B------:R-:W-:Y:S05]  /*0da0*/  @!P0 BRA `(.L_x_11) ;  /* 0x00000000000c8947 */ /* 0x000fea0003800000 */
[----:B0-----:R-:W1:Y:S02]  /*0db0*/  LDC.64 R8, c[0x0][0x590] ;  /* 0x00016400ff087b82 */ /* 0x001e640000000a00 */
[----:B-1----:R1:W5:Y:S01]  /*0dc0*/  LDG.E R91, desc[UR36][R8.64] ;  /* 0x00000024085b7981 */ /* 0x002362000c1e1900 */
[----:B------:R-:W-:Y:S05]  /*0dd0*/  BRA `(.L_x_10) ;  /* 0x0000000000087947 */ /* 0x000fea0003800000 */
.L_x_11:
[----:B------:R-:W-:Y:S02]  /*0de0*/  ULDC UR4, c[0x0][0x584] ;  /* 0x0001610000047ab9 */ /* 0x000fe40000000800 */
[----:B-1----:R-:W-:-:S07]  /*0df0*/  IMAD.U32 R91, RZ, RZ, UR4 ;  /* 0x00000004ff5b7e24 */ /* 0x002fce000f8e00ff */
.L_x_10:
[----:B------:R-:W2:Y:S01]  /*0e00*/  LDC R2, c[0x0][0x65c] ;  /* 0x00019700ff027b82 */ /* 0x000ea20000000800 */
[----:B------:R-:W-:Y:S01]  /*0e10*/  ULDC UR6, c[0x0][0x28c] ;  /* 0x0000a30000067ab9 */ /* 0x000fe20000000800 */
[----:B------:R-:W-:Y:S01]  /*0e20*/  ISETP.NE.AND P0, PT, R10, 0x2, PT ;  /* 0x000000020a00780c */ /* 0x000fe20003f05270 */
[----:B------:R-:W-:Y:S01]  /*0e30*/  UIADD3 UR6, UR6, 0x1f, URZ ;  /* 0x0000001f06067890 */ /* 0x000fe2000fffe03f */
[----:B01----:R-:W-:Y:S01]  /*0e40*/  IMAD.U32 R8, RZ, RZ, UR12 ;  /* 0x0000000cff087e24 */ /* 0x003fe2000f8e00ff */
[----:B------:R-:W-:Y:S01]  /*0e50*/  UMOV UR38, URZ ;  /* 0x0000003f00267c82 */ /* 0x000fe20008000000 */
[----:B------:R-:W-:Y:S01]  /*0e60*/  IMAD.MOV.U32 R9, RZ, RZ, RZ ;  /* 0x000000ffff097224 */ /* 0x000fe200078e00ff */
[----:B------:R-:W-:Y:S01]  /*0e70*/  USHF.R.S32.HI UR7, URZ, 0x1f, UR6 ;  /* 0x0000001f3f077899 */ /* 0x000fe20008011406 */
[----:B------:R-:W-:Y:S01]  /*0e80*/  UMOV UR39, URZ ;  /* 0x0000003f00277c82 */ /* 0x000fe20008000000 */
[----:B------:R-:W-:Y:S02]  /*0e90*/  ULDC.64 UR8, c[0x0][0x650] ;  /* 0x0001940000087ab9 */ /* 0x000fe40000000a00 */
[----:B------:R-:W-:-:S04]  /*0ea0*/  ULEA.HI UR7, UR7, UR6, URZ, 0x5 ;  /* 0x0000000607077291 */ /* 0x000fc8000f8f283f */
[----:B------:R-:W-:Y:S01]  /*0eb0*/  USHF.R.S32.HI UR40, URZ, 0x5, UR7 ;  /* 0x000000053f287899 */ /* 0x000fe20008011407 */
[----:B--2---:R-:W-:-:S13]  /*0ec0*/  ISETP.NE.AND P1, PT, R2, 0x1, PT ;  /* 0x000000010200780c */ /* 0x004fda0003f25270 */
[----:B------:R-:W0:Y:S01]  /*0ed0*/  @P1 LDC R19, c[0x0][0x10] ;  /* 0x00000400ff131b82 */ /* 0x000e220000000800 */
[----:B------:R-:W-:Y:S02]  /*0ee0*/  @P1 IMAD.MOV.U32 R7, RZ, RZ, RZ ;  /* 0x000000ffff071224 */ /* 0x000fe400078e00ff */
[----:B------:R-:W-:-:S05]  /*0ef0*/  @P1 IMAD.MOV.U32 R17, RZ, RZ, RZ ;  /* 0x000000ffff111224 */ /* 0x000fca00078e00ff */
[----:B------:R-:W1:Y:S01]  /*0f00*/  @!P1 LDC R11, c[0x0][0xc] ;  /* 0x00000300ff0b9b82 */ /* 0x000e620000000800 */
[----:B------:R-:W-:Y:S01]  /*0f10*/  ULDC UR4, c[0x0][0xc] ;  /* 0x0000030000047ab9 */ /* 0x000fe20000000800 */
[----:B------:R-:W-:Y:S02]  /*0f20*/  ULDC UR5, c[0x0][0x10] ;  /* 0x0000040000057ab9 */ /* 0x000fe40000000800 */
[----:B------:R-:W-:-:S04]  /*0f30*/  UIMAD.WIDE.U32 UR4, UR4, UR5, URZ ;  /* 0x00000005040472a5 */ /* 0x000fc8000f8e003f */
[----:B------:R-:W2:Y:S01]  /*0f40*/  LDC R2, c[0x0][0x14] ;  /* 0x00000500ff027b82 */ /* 0x000ea20000000800 */
[----:B0-----:R-:W-:-:S04]  /*0f50*/  @P1 IMAD.WIDE.U32 R18, R19, UR12, R6 ;  /* 0x0000000c13121c25 */ /* 0x001fc8000f8e0006 */
[----:B------:R-:W-:Y:S02]  /*0f60*/  @P1 IMAD.IADD R17, R19, 0x1, R17 ;  /* 0x0000000113111824 */ /* 0x000fe400078e0211 */
[----:B-1----:R-:W-:-:S04]  /*0f70*/  @!P1 IMAD.WIDE.U32 R8, R6, R11, R8 ;  /* 0x0000000b06089225 */ /* 0x002fc800078e0008 */
[----:B------:R-:W-:Y:S02]  /*0f80*/  @!P1 IMAD.MOV.U32 R18, RZ, RZ, R8 ;  /* 0x000000ffff129224 */ /* 0x000fe400078e0008 */
[----:B------:R-:W-:Y:S02]  /*0f90*/  @!P1 IMAD.MOV.U32 R17, RZ, RZ, R9 ;  /* 0x000000ffff119224 */ /* 0x000fe400078e0009 */
[----:B--2---:R-:W-:-:S04]  /*0fa0*/  IMAD.WIDE.U32 R12, R2, UR4, RZ ;  /* 0x00000004020c7c25 */ /* 0x004fc8000f8e00ff */
[----:B------:R-:W-:Y:S01]  /*0fb0*/  IMAD R23, R2, UR5, RZ ;  /* 0x0000000502177c24 */ /* 0x000fe2000f8e02ff */
[----:B------:R0:W-:Y:S03]  /*0fc0*/  STL.64 [R1], R12 ;  /* 0x0000000c01007387 */ /* 0x0001e60000100a00 */
[----:B------:R-:W-:Y:S01]  /*0fd0*/  IMAD.IADD R23, R13, 0x1, R23 ;  /* 0x000000010d177824 */ /* 0x000fe200078e0217 */
[----:B------:R-:W-:Y:S06]  /*0fe0*/  @P0 BRA `(.L_x_12) ;  /* 0x0000000000200947 */ /* 0x000fec0003800000 */
[----:B------:R-:W-:Y:S01]  /*0ff0*/  UISETP.GE.U32.AND UP0, UPT, UR40, 0x12, UPT ;  /* 0x000000122800788c */ /* 0x000fe2000bf06070 */
[----:B------:R-:W-:Y:S01]  /*1000*/  IADD3 R18, P0, R18, R12, RZ ;  /* 0x0000000c12127210 */ /* 0x000fe20007f1e0ff */
[----:B------:R-:W-:Y:S01]  /*1010*/  UIMAD.WIDE.U32 UR4, UR40, 0x38e38e39, URZ ;  /* 0x38e38e39280478a5 */ /* 0x000fe2000f8e003f */
[----:B------:R-:W-:-:S03]  /*1020*/  UMOV UR39, URZ ;  /* 0x0000003f00277c82 */ /* 0x000fc60008000000 */
[----:B------:R-:W-:Y:S01]  /*1030*/  USHF.R.U32.HI UR4, URZ, 0x2, UR5 ;  /* 0x000000023f047899 */ /* 0x000fe20008011605 */
[----:B------:R-:W-:-:S03]  /*1040*/  IMAD.X R17, R23, 0x1, R17, P0 ;  /* 0x0000000117117824 */ /* 0x000fc600000e0611 */
[----:B------:R-:W-:Y:S02]  /*1050*/  UIMAD UR38, UR4, -0x12, UR40 ;  /* 0xffffffee042678a4 */ /* 0x000fe4000f8e0228 */
[----:B------:R-:W-:-:S12]  /*1060*/  @UP0 ULOP3.LUT UR39, UR4, 0x1, URZ, 0xc0, !UPT ;  /* 0x0000000104270892 */ /* 0x000fd8000f8ec03f */
.L_x_12:
[----:B------:R-:W-:Y:S01]  /*1070*/  ISETP.GE.U32.AND P0, PT, R18, UR8, PT ;  /* 0x0000000812007c0c */ /* 0x000fe2000bf06070 */
[----:B------:R-:W-:Y:S01]  /*1080*/  IMAD.MOV.U32 R19, RZ, RZ, -0x1 ;  /* 0xffffffffff137424 */ /* 0x000fe200078e00ff */
[----:B------:R-:W-:Y:S01]  /*1090*/  PRMT R8, RZ, 0x7610, R8 ;  /* 0x00007610ff087816 */ /* 0x000fe20000000008 */
[----:B------:R-:W-:Y:S01]  /*10a0*/  IMAD.MOV.U32 R22, RZ, RZ, -0x1 ;  /* 0xffffffffff167424 */ /* 0x000fe200078e00ff */
[----:B------:R-:W-:Y:S01]  /*10b0*/  ISETP.GE.U32.AND.EX P0, PT, R17, UR9, PT, P0 ;  /* 0x0000000911007c0c */ /* 0x000fe2000bf06100 */
[----:B------:R-:W-:-:S12]  /*10c0*/  IMAD.MOV.U32 R2, RZ, RZ, -0x1 ;  /* 0xffffffffff027424 */ /* 0x000fd800078e00ff */
[----:B------:R-:W-:Y:S05]  /*10d0*/  @P0 BRA `(.L_x_13) ;  /* 0x00000004002c0947 */ /* 0x000fea0003800000 */
[----:B------:R-:W1:Y:S01]  /*10e0*/  LDC.64 R26, c[0x0][0x628] ;  /* 0x00018a00ff1a7b82 */ /* 0x000e620000000a00 */
[----:B------:R-:W-:Y:S02]  /*10f0*/  IMAD.MOV.U32 R8, RZ, RZ, R18 ;  /* 0x000000ffff087224 */ /* 0x000fe400078e0012 */
[----:B------:R-:W-:-:S05]  /*1100*/  IMAD.MOV.U32 R9, RZ, RZ, R17 ;  /* 0x000000ffff097224 */ /* 0x000fca00078e0011 */
[----:B------:R-:W2:Y:S08]  /*1110*/  LDC R2, c[0x0][0x630] ;  /* 0x00018c00ff027b82 */ /* 0x000eb00000000800 */
[----:B------:R-:W3:Y:S01]  /*1120*/  LDC.64 R28, c[0x0][0x620] ;  /* 0x00018800ff1c7b82 */ /* 0x000ee20000000a00 */
[----:B-1----:R-:W-:-:S04]  /*1130*/  ISETP.NE.U32.AND P0, PT, R26, RZ, PT ;  /* 0x000000ff1a00720c */ /* 0x002fc80003f05070 */
[----:B------:R-:W-:-:S13]  /*1140*/  ISETP.NE.AND.EX P0, PT, R27, RZ, PT, P0 ;  /* 0x000000ff1b00720c */ /* 0x000fda0003f05300 */
[----:B--23--:R-:W-:Y:S05]  /*1150*/  @!P0 BRA `(.L_x_14) ;  /* 0x0000000000288947 */ /* 0x00cfea0003800000 */
[----:B0-----:R-:W0:Y:S02]  /*1160*/  LDC R13, c[0x0][0x634] ;  /* 0x00018d00ff0d7b82 */ /* 0x001e240000000800 */
[----:B0-----:R-:W-:-:S05]  /*1170*/  IADD3 R13, P0, R18, R13, RZ ;  /* 0x0000000d120d7210 */ /* 0x001fca0007f1e0ff */
[----:B------:R-:W-:-:S04]  /*1180*/  IMAD.X R15, RZ, RZ, R17, P0 ;  /* 0x000000ffff0f7224 */ /* 0x000fc800000e0611 */
[----:B------:R-:W-:-:S04]  /*1190*/  IMAD.WIDE.U32 R8, R15, R26, RZ ;  /* 0x0000001a0f087225 */ /* 0x000fc800078e00ff */
[----:B------:R-:W-:-:S04]  /*11a0*/  IMAD.WIDE.U32 R10, P0, R13, R27, R8 ;  /* 0x0000001b0d0a7225 */ /* 0x000fc80007800008 */
[----:B------:R-:W-:-:S04]  /*11b0*/  IMAD.WIDE.U32 R8, R13, R26, RZ ;  /* 0x0000001a0d087225 */ /* 0x000fc800078e00ff */
[----:B------:R-:W-:Y:S01]  /*11c0*/  IMAD.X R13, RZ, RZ, RZ, P0 ;  /* 0x000000ffff0d7224 */ /* 0x000fe200000e06ff */
[----:B------:R-:W-:Y:S01]  /*11d0*/  IADD3 RZ, P0, R9, R10, RZ ;  /* 0x0000000a09ff7210 */ /* 0x000fe20007f1e0ff */
[----:B------:R-:W-:-:S04]  /*11e0*/  IMAD.MOV.U32 R12, RZ, RZ, R11 ;  /* 0x000000ffff0c7224 */ /* 0x000fc800078e000b */
[----:B------:R-:W-:-:S08]  /*11f0*/  IMAD.WIDE.U32.X R8, R15, R27, R12, P0 ;  /* 0x0000001b0f087225 */ /* 0x000fd000000e040c */
.L_x_14:
[----:B------:R-:W1:Y:S01]  /*1200*/  LDC.64 R32, c[0x0][0x640] ;  /* 0x00019000ff207b82 */ /* 0x000e620000000a00 */
[-C--:B------:R-:W-:Y:S01]  /*1210*/  SHF.R.U64 R30, R8, R2.reuse, R9 ;  /* 0x00000002081e7219 */ /* 0x080fe20000001209 */
[----:B------:R-:W-:Y:S01]  /*1220*/  IMAD.MOV.U32 R19, RZ, RZ, R17 ;  /* 0x000000ffff137224 */ /* 0x000fe200078e0011 */
[----:B------:R-:W-:Y:S01]  /*1230*/  SHF.R.U32.HI R2, RZ, R2, R9 ;  /* 0x00000002ff027219 */ /* 0x000fe20000011609 */
[----:B------:R-:W-:Y:S01]  /*1240*/  IMAD.MOV.U32 R26, RZ, RZ, 0x1 ;  /* 0x00000001ff1a7424 */ /* 0x000fe200078e00ff */
[----:B------:R-:W-:-:S03]  /*1250*/  IADD3 R11, P0, RZ, -R30, RZ ;  /* 0x8000001eff0b7210 */ /* 0x000fc60007f1e0ff */
[----:B------:R-:W2:Y:S02]  /*1260*/  LDC R10, c[0x0][0x618] ;  /* 0x00018600ff0a7b82 */ /* 0x000ea40000000800 */
[----:B------:R-:W-:-:S04]  /*1270*/  IMAD.X R9, RZ, RZ, ~R2, P0 ;  /* 0x000000ffff097224 */ /* 0x000fc800000e0e02 */
[-C--:B------:R-:W-:Y:S02]  /*1280*/  IMAD R2, R9, R28.reuse, RZ ;  /* 0x0000001c09027224 */ /* 0x080fe400078e02ff */
[----:B0-----:R-:W0:Y:S01]  /*1290*/  LDC R13, c[0x0][0x608] ;  /* 0x00018200ff0d7b82 */ /* 0x001e220000000800 */
[----:B------:R-:W-:-:S04]  /*12a0*/  IMAD.WIDE.U32 R8, R11, R28, R18 ;  /* 0x0000001c0b087225 */ /* 0x000fc800078e0012 */
[----:B------:R-:W-:Y:S02]  /*12b0*/  IMAD R11, R11, R29, R2 ;  /* 0x0000001d0b0b7224 */ /* 0x000fe400078e0202 */
[----:B------:R-:W-:Y:S01]  /*12c0*/  IMAD.MOV.U32 R2, RZ, RZ, -0x1 ;  /* 0xffffffffff027424 */ /* 0x000fe200078e00ff */
[----:B------:R-:W3:Y:S01]  /*12d0*/  LDC R31, c[0x0][0x658] ;  /* 0x00019600ff1f7b82 */ /* 0x000ee20000000800 */
[----:B------:R-:W-:Y:S01]  /*12e0*/  IMAD.IADD R9, R9, 0x1, R11 ;  /* 0x0000000109097824 */ /* 0x000fe200078e020b */
[----:B-1----:R-:W-:-:S04]  /*12f0*/  ISETP.NE.U32.AND P0, PT, R32, RZ, PT ;  /* 0x000000ff2000720c */ /* 0x002fc80003f05070 */
[----:B------:R-:W-:Y:S02]  /*1300*/  ISETP.NE.AND.EX P0, PT, R33, RZ, PT, P0 ;  /* 0x000000ff2100720c */ /* 0x000fe40003f05300 */
[----:B------:R-:W1:Y:S01]  /*1310*/  LDC R29, c[0x0][0x600] ;  /* 0x00018000ff1d7b82 */ /* 0x000e620000000800 */
[-CC-:B--2---:R-:W-:Y:S02]  /*1320*/  SHF.R.U64 R27, R8, R10.reuse, R9.reuse ;  /* 0x0000000a081b7219 */ /* 0x184fe40000001209 */
[----:B------:R-:W-:-:S05]  /*1330*/  SHF.R.U32.HI R8, RZ, R10, R9 ;  /* 0x0000000aff087219 */ /* 0x000fca0000011609 */
[----:B------:R-:W2:Y:S01]  /*1340*/  LDC R22, c[0x0][0x648] ;  /* 0x00019200ff167b82 */ /* 0x000ea20000000800 */
[-CC-:B0-----:R-:W-:Y:S02]  /*1350*/  SHF.R.U64 R34, R27, R13.reuse, R8.reuse ;  /* 0x0000000d1b227219 */ /* 0x181fe40000001208 */
[----:B------:R-:W-:-:S05]  /*1360*/  SHF.R.U32.HI R8, RZ, R13, R8 ;  /* 0x0000000dff087219 */ /* 0x000fca0000011608 */
[----:B------:R-:W0:Y:S01]  /*1370*/  LDC R24, c[0x0][0x638] ;  /* 0x00018e00ff187b82 */ /* 0x000e220000000800 */
[-CC-:B---3--:R-:W-:Y:S02]  /*1380*/  SHF.R.U64 R36, R34, R31.reuse, R8.reuse ;  /* 0x0000001f22247219 */ /* 0x188fe40000001208 */
[-C--:B------:R-:W-:Y:S02]  /*1390*/  SHF.L.U32 R2, R2, R31.reuse, RZ ;  /* 0x0000001f02027219 */ /* 0x080fe400000006ff */
[----:B------:R-:W-:Y:S01]  /*13a0*/  SHF.R.U32.HI R9, RZ, R31, R8 ;  /* 0x0000001fff097219 */ /* 0x000fe20000011608 */
[----:B------:R-:W-:Y:S01]  /*13b0*/  IMAD.MOV.U32 R8, RZ, RZ, R36 ;  /* 0x000000ffff087224 */ /* 0x000fe200078e0024 */
[----:B------:R-:W-:Y:S01]  /*13c0*/  LOP3.LUT R15, RZ, R2, RZ, 0x33, !PT ;  /* 0x00000002ff0f7212 */ /* 0x000fe200078e33ff */
[----:B------:R-:W3:Y:S01]  /*13d0*/  LDC R28, c[0x0][0x610] ;  /* 0x00018400ff1c7b82 */ /* 0x000ee20000000800 */
[----:B------:R-:W-:Y:S05]  /*13e0*/  @!P0 BRA `(.L_x_15) ;  /* 0x0000000000288947 */ /* 0x000fea0003800000 */
[----:B------:R-:W4:Y:S02]  /*13f0*/  LDC R13, c[0x0][0x64c] ;  /* 0x00019300ff0d7b82 */ /* 0x000f240000000800 */
[----:B----4-:R-:W-:-:S05]  /*1400*/  IADD3 R13, P0, R36, R13, RZ ;  /* 0x0000000d240d7210 */ /* 0x010fca0007f1e0ff */
        /* <DEDUP_REMOVED lines=8> */
.L_x_15:
[----:B--2---:R-:W-:Y:S01]  /*1490*/  SHF.R.U64 R7, R8, R22, R9 ;  /* 0x0000001608077219 */ /* 0x004fe20000001209 */
[----:B-1----:R-:W-:Y:S01]  /*14a0*/  VIADD R8, R29, 0xffffffff ;  /* 0xffffffff1d087836 */ /* 0x002fe20000000000 */
[----:B------:R-:W-:Y:S01]  /*14b0*/  SHF.L.U32 R2, R26, R31, RZ ;  /* 0x0000001f1a027219 */ /* 0x000fe200000006ff */
[----:B------:R-:W-:Y:S01]  /*14c0*/  @P1 IMAD R21, R25, R20, R6 ;  /* 0x0000001419151224 */ /* 0x000fe200078e0206 */
[----:B------:R-:W-:Y:S01]  /*14d0*/  LOP3.LUT R15, R34, R15, RZ, 0xc0, !PT ;  /* 0x0000000f220f7212 */ /* 0x000fe200078ec0ff */
[----:B------:R-:W-:Y:S01]  /*14e0*/  IMAD.MOV R9, RZ, RZ, -R7 ;  /* 0x000000ffff097224 */ /* 0x000fe200078e0a07 */
[----:B------:R-:W-:-:S03]  /*14f0*/  LOP3.LUT R8, R27, R8, RZ, 0xc0, !PT ;  /* 0x000000081b087212 */ /* 0x000fc600078ec0ff */
[----:B------:R-:W-:Y:S02]  /*1500*/  IMAD R6, R2, R7, R15 ;  /* 0x0000000702067224 */ /* 0x000fe400078e020f */
[----:B0-----:R-:W-:Y:S02]  /*1510*/  IMAD R2, R9, R24, R36 ;  /* 0x0000001809027224 */ /* 0x001fe400078e0224 */
[----:B---3--:R-:W-:Y:S02]  /*1520*/  IMAD R19, R6, R28, R21 ;  /* 0x0000001c06137224 */ /* 0x008fe400078e0215 */
[----:B------:R-:W-:Y:S02]  /*1530*/  IMAD R2, R2, R29, R8 ;  /* 0x0000001d02027224 */ /* 0x000fe400078e0208 */
[----:B------:R-:W-:-:S03]  /*1540*/  IMAD.MOV.U32 R6, RZ, RZ, 0x1 ;  /* 0x00000001ff067424 */ /* 0x000fc600078e00ff */
[----:B------:R-:W-:Y:S02]  /*1550*/  SEL R22, R2, R19, !P1 ;  /* 0x0000001302167207 */ /* 0x000fe40004800000 */
[----:B------:R-:W-:Y:S01]  /*1560*/  SEL R19, R19, R2, !P1 ;  /* 0x0000000213137207 */ /* 0x000fe20004800000 */
[----:B------:R-:W-:Y:S01]  /*1570*/  IMAD.MOV.U32 R2, RZ, RZ, R30 ;  /* 0x000000ffff027224 */ /* 0x000fe200078e001e */
[----:B------:R-:W-:-:S07]  /*1580*/  PRMT R8, R6, 0x7610, R8 ;  /* 0x0000761006087816 */ /* 0x000fce0000000008 */
.L_x_13:
[----:B------:R-:W-:Y:S05]  /*1590*/  @!P2 BRA `(.L_x_16) ;  /* 0x00000000000ca947 */ /* 0x000fea0003800000 */
[----:B------:R-:W-:Y:S01]  /*15a0*/  UCGABAR_WAIT ;  /* 0x0000000000007dc7 */ /* 0x000fe20008000000 */
[----:B------:R-:W-:Y:S01]  /*15b0*/  CCTL.IVALL ;  /* 0x00000000ff00798f */ /* 0x000fe20002000000 */
[----:B------:R-:W-:Y:S05]  /*15c0*/  BRA `(.L_x_17) ;  /* 0x0000000000047947 */ /* 0x000fea0003800000 */
.L_x_16:
[----:B------:R-:W-:Y:S06]  /*15d0*/  BAR.SYNC.DEFER_BLOCKING 0x0 ;  /* 0x0000000000007b1d */ /* 0x000fec0000010000 */
.L_x_17:
[----:B------:R-:W-:Y:S05]  /*15e0*/  @!P3 BRA `(.L_x_18) ;  /* 0x000000540020b947 */ /* 0x000fea0003800000 */
[----:B------:R-:W-:-:S13]  /*15f0*/  ISETP.GT.U32.AND P0, PT, R35, 0x1, PT ;  /* 0x000000012300780c */ /* 0x000fda0003f04070 */
[----:B------:R-:W-:Y:S05]  /*1600*/  @P0 EXIT ;  /* 0x000000000000094d */ /* 0x000fea0003800000 */
.L_x_19:
[----:B------:R-:W-:-:S08]  /*1610*/  NOP ;  /* 0x0000000000007918 */ /* 0x000fd00000000000 */
[----:B------:R-:W1:Y:S02]  /*1620*/  USETMAXREG.TRY_ALLOC.CTAPOOL UP0, 0xe8 ;  /* 0x000000e8000079c8 */ /* 0x000e640008000600 */
[----:B-1----:R-:W-:-:S13]  /*1630*/  PLOP3.LUT P0, PT, PT, PT, UP0, 0x80, 0x0 ;  /* 0x000000000000781c */ /* 0x002fda0003f0f008 */
[----:B------:R-:W-:Y:S05]  /*1640*/  @!P0 BRA `(.L_x_19) ;  /* 0xfffffffc00f08947 */ /* 0x000fea000383ffff */
[----:B------:R-:W-:-:S13]  /*1650*/  LOP3.LUT P0, RZ, R8, 0xff, RZ, 0xc0, !PT ;  /* 0x000000ff08ff7812 */ /* 0x000fda000780c0ff */
[----:B------:R-:W-:Y:S05]  /*1660*/  @!P0 EXIT ;  /* 0x000000000000894d */ /* 0x000fea0003800000 */
[----:B------:R-:W1:Y:S01]  /*1670*/  S2UR UR4, SR_CgaCtaId ;  /* 0x00000000000479c3 */ /* 0x000e620000008800 */
[----:B------:R-:W-:Y:S01]  /*1680*/  VIADD R14, R14, 0xffffffff ;  /* 0xffffffff0e0e7836 */ /* 0x000fe20000000000 */
[CC--:B------:R-:W-:Y:S01]  /*1690*/  LEA.HI R4, R0.reuse, R3.reuse, RZ, 0x2 ;  /* 0x0000000300047211 */ /* 0x0c0fe200078f10ff */
[----:B------:R-:W-:Y:S01]  /*16a0*/  UMOV UR41, 0x400 ;  /* 0x0000040000297882 */ /* 0x000fe20000000000 */
[----:B------:R-:W-:Y:S01]  /*16b0*/  LEA.HI R0, R0, R3, RZ, 0x5 ;  /* 0x0000000300007211 */ /* 0x000fe200078f28ff */
[----:B------:R-:W-:Y:S01]  /*16c0*/  UISETP.LT.AND UP0, UPT, UR40, 0x1, UPT ;  /* 0x000000012800788c */ /* 0x000fe2000bf01270 */
[----:B------:R-:W-:Y:S01]  /*16d0*/  R2UR UR42, R14 ;  /* 0x000000000e2a72ca */ /* 0x000fe200000e0000 */
[----:B------:R-:W-:Y:S01]  /*16e0*/  ULDC UR6, c[0x0][0x284] ;  /* 0x0000a10000067ab9 */ /* 0x000fe20000000800 */
[--C-:B------:R-:W-:Y:S01]  /*16f0*/  SHF.R.S32.HI R92, RZ, 0x2, R4.reuse ;  /* 0x00000002ff5c7819 */ /* 0x100fe20000011404 */
[----:B------:R-:W-:Y:S01]  /*1700*/  USEL UR43, UR40, 0x1, UP0 ;  /* 0x00000001282b7887 */ /* 0x000fe20008000000 */
[----:B------:R-:W-:Y:S01]  /*1710*/  SHF.R.S32.HI R5, RZ, 0x1f, R4 ;  /* 0x0000001fff057819 */ /* 0x000fe20000011404 */
[----:B------:R-:W-:Y:S01]  /*1720*/  USHF.L.U32 UR46, UR40, 0x1, URZ ;  /* 0x00000001282e7899 */ /* 0x000fe2000800063f */
[----:B------:R-:W-:Y:S01]  /*1730*/  LOP3.LUT R94, R4, 0xfffffffc, RZ, 0xc0, !PT ;  /* 0xfffffffc045e7812 */ /* 0x000fe200078ec0ff */
[----:B------:R-:W-:Y:S01]  /*1740*/  UIADD3 UR43, -UR43, UR40, URZ ;  /* 0x000000282b2b7290 */ /* 0x000fe2000fffe13f */
[----:B------:R-:W-:-:S02]  /*1750*/  LEA.HI R5, R5, R92, RZ, 0x3 ;  /* 0x0000005c05057211 */ /* 0x000fc400078f18ff */
[----:B------:R-:W-:Y:S01]  /*1760*/  ISETP.NE.AND P0, PT, R14, RZ, PT ;  /* 0x000000ff0e00720c */ /* 0x000fe20003f05270 */
[----:B------:R-:W-:Y:S01]  /*1770*/  IMAD.IADD R94, R3, 0x1, -R94 ;  /* 0x00000001035e7824 */ /* 0x000fe200078e0a5e */
[----:B------:R-:W-:Y:S01]  /*1780*/  LOP3.LUT R5, R5, 0xfffffff8, RZ, 0xc0, !PT ;  /* 0xfffffff805057812 */ /* 0x000fe200078ec0ff */
[----:B------:R-:W-:Y:S01]  /*1790*/  USHF.L.U32 UR42, UR42, 0x3, URZ ;  /* 0x000000032a2a7899 */ /* 0x000fe2000800063f */
[----:B------:R-:W-:Y:S02]  /*17a0*/  LOP3.LUT R102, R16, 0x1, RZ, 0xfc, !PT ;  /* 0x0000000110667812 */ /* 0x000fe400078efcff */
[----:B------:R-:W-:Y:S01]  /*17b0*/  SEL R103, RZ, 0x1, P0 ;  /* 0x00000001ff677807 */ /* 0x000fe20000000000 */
[----:B------:R-:W-:Y:S01]  /*17c0*/  IMAD.IADD R92, R92, 0x1, -R5 ;  /* 0x000000015c5c7824 */ /* 0x000fe200078e0a05 */
[----:B-1----:R-:W-:Y:S01]  /*17d0*/  ULEA UR41, UR4, UR41, 0x18 ;  /* 0x0000002904297291 */ /* 0x002fe2000f8ec03f */
[----:B------:R-:W-:Y:S01]  /*17e0*/  SHF.R.S32.HI R5, RZ, 0x5, R0 ;  /* 0x00000005ff057819 */ /* 0x000fe20000011400 */
[----:B------:R-:W-:-:S02]  /*17f0*/  IMAD.U32 R96, RZ, RZ, UR42 ;  /* 0x0000002aff607e24 */ /* 0x000fc4000f8e00ff */
[----:B------:R-:W-:Y:S01]  /*1800*/  UIADD3 UR47, UR41, 0x130, URZ ;  /* 0x00000130292f7890 */ /* 0x000fe2000fffe03f */
[--C-:B------:R-:W-:Y:S01]  /*1810*/  SHF.R.S32.HI R93, RZ, 0x1f, R92.reuse ;  /* 0x0000001fff5d7819 */ /* 0x100fe2000001145c */
[----:B------:R-:W-:Y:S01]  /*1820*/  UIADD3 UR4, UR41, 0x200, URZ ;  /* 0x0000020029047890 */ /* 0x000fe2000fffe03f */
[C-C-:B------:R-:W-:Y:S01]  /*1830*/  IMAD R99, R5.reuse, -0x10, -R92.reuse ;  /* 0xfffffff005637824 */ /* 0x140fe200078e0a5c */
[----:B------:R-:W-:Y:S01]  /*1840*/  UIADD3 UR5, UR41, 0x12200, URZ ;  /* 0x0001220029057890 */ /* 0x000fe2000fffe03f */
[C---:B------:R-:W-:Y:S01]  /*1850*/  LOP3.LUT R98, R96.reuse, 0x8, RZ, 0xc0, !PT ;  /* 0x0000000860627812 */ /* 0x040fe200078ec0ff */
[----:B------:R-:W-:Y:S01]  /*1860*/  USHF.R.U32.HI UR4, URZ, 0x4, UR4 ;  /* 0x000000043f047899 */ /* 0x000fe20008011604 */
[----:B------:R-:W-:Y:S01]  /*1870*/  IMAD.U32 R95, RZ, RZ, UR47 ;  /* 0x0000002fff5f7e24 */ /* 0x000fe2000f8e00ff */
[----:B------:R-:W-:Y:S01]  /*1880*/  USHF.R.U32.HI UR5, URZ, 0x4, UR5 ;  /* 0x000000043f057899 */ /* 0x000fe20008011605 */
[----:B------:R-:W-:Y:S01]  /*1890*/  IMAD.WIDE R92, R5, 0x10, R92 ;  /* 0x00000010055c7825 */ /* 0x000fe200078e025c */
[----:B------:R-:W-:Y:S01]  /*18a0*/  ULOP3.LUT UR4, UR4, 0x3fff, URZ, 0xc0, !UPT ;  /* 0x00003fff04047892 */ /* 0x000fe2000f8ec03f */
[----:B------:R-:W-:Y:S01]  /*18b0*/  LOP3.LUT R96, R96, 0x8, RZ, 0xc, !PT ;  /* 0x0000000860607812 */ /* 0x000fe200078e0cff */
[----:B------:R-:W-:Y:S01]  /*18c0*/  ULOP3.LUT UR5, UR5, 0x3fff, URZ, 0xc0, !UPT ;  /* 0x00003fff05057892 */ /* 0x000fe2000f8ec03f */
[----:B------:R-:W-:Y:S01]  /*18d0*/  VIADD R97, R95, UR42 ;  /* 0x0000002a5f617c36 */ /* 0x000fe20008000000 */
[----:B------:R-:W-:Y:S01]  /*18e0*/  LOP3.LUT R98, R98, 0x18, RZ, 0x3c, !PT ;  /* 0x0000001862627812 */ /* 0x000fe200078e3cff */
[----:B------:R-:W-:Y:S01]  /*18f0*/  VIADD R99, R99, UR6 ;  /* 0x0000000663637c36 */ /* 0x000fe20008000000 */
[----:B------:R-:W-:-:S02]  /*1900*/  ULOP3.LUT UR44, UR4, 0x10000, URZ, 0xfc, !UPT ;  /* 0x00010000042c7892 */ /* 0x000fc4000f8efc3f */
[----:B------:R-:W-:-:S12]  /*1910*/  ULOP3.LUT UR45, UR5, 0x10000, URZ, 0xfc, !UPT ;  /* 0x00010000052d7892 */ /* 0x000fd8000f8efc3f */
.L_x_167:
[----:B------:R-:W-:Y:S01]  /*1920*/  SHF.L.U32 R0, R103, 0x1f, RZ ;  /* 0x0000001f67007819 */ /* 0x000fe200000006ff */
[----:B------:R-:W-:Y:S02]  /*1930*/  ULDC UR4, c[0x0][0x28c] ;  /* 0x0000a30000047ab9 */ /* 0x000fe40000000800 */
[----:B------:R-:W-:Y:S01]  /*1940*/  ISETP.LT.AND P1, PT, RZ, UR4, PT ;  /* 0x00000004ff007c0c */ /* 0x000fe2000bf21270 */
[----:B------:R-:W1:Y:S02]  /*1950*/  SYNCS.PHASECHK.TRANS64.TRYWAIT P0, [R95+UR42], R0 ;  /* 0x000000005f0075a7 */ /* 0x000e64000800016a */
[----:B-1-34-:R-:W-:Y:S10]  /*1960*/  @!P0 BRA `(.L_x_20) ;  /* 0x0000006800a08947 */ /* 0x01aff40003800000 */
.L_x_203:
[----:B------:R-:W-:Y:S05]  /*1970*/  @P1 BRA `(.L_x_21) ;  /* 0x0000000000401947 */ /* 0x000fea0003800000 */
[----:B-1----:R-:W-:Y:S01]  /*1980*/  MOV R0, 0x0 ;  /* 0x0000000000007802 */ /* 0x002fe20000000f00 */
[----:B------:R-:W-:Y:S01]  /*1990*/  ULDC.64 UR4, c[0x4][0x68] ;  /* 0x01001a0000047ab9 */ /* 0x000fe20000000a00 */
[----:B------:R-:W-:Y:S01]  /*19a0*/  ULDC.64 UR6, c[0x4][0x8] ;  /* 0x0100020000067ab9 */ /* 0x000fe20000000a00 */
[----:B------:R-:W-:Y:S01]  /*19b0*/  IMAD.U32 R4, RZ, RZ, UR4 ;  /* 0x00000004ff047e24 */ /* 0x000fe2000f8e00ff */
[----:B------:R1:W2:Y:S01]  /*19c0*/  LDC.64 R14, c[0x4][R0] ;  /* 0x01000000000e7b82 */ /* 0x0002a20000000a00 */
[----:B------:R-:W-:Y:S01]  /*19d0*/  IMAD.U32 R5, RZ, RZ, UR5 ;  /* 0x00000005ff057e24 */ /* 0x000fe2000f8e00ff */
[----:B------:R-:W-:Y:S01]  /*19e0*/  ULDC.64 UR4, c[0x4][0x70] ;  /* 0x01001c0000047ab9 */ /* 0x000fe20000000a00 */
[----:B------:R-:W-:Y:S02]  /*19f0*/  IMAD.U32 R10, RZ, RZ, UR6 ;  /* 0x00000006ff0a7e24 */ /* 0x000fe4000f8e00ff */
[----:B------:R-:W-:Y:S02]  /*1a00*/  IMAD.U32 R6, RZ, RZ, UR4 ;  /* 0x00000004ff067e24 */ /* 0x000fe4000f8e00ff */
[----:B------:R-:W-:-:S02]  /*1a10*/  IMAD.U32 R7, RZ, RZ, UR5 ;  /* 0x00000005ff077e24 */ /* 0x000fc4000f8e00ff */
[----:B------:R-:W-:Y:S02]  /*1a20*/  IMAD.U32 R11, RZ, RZ, UR7 ;  /* 0x00000007ff0b7e24 */ /* 0x000fe4000f8e00ff */
[----:B------:R-:W-:Y:S02]  /*1a30*/  IMAD.MOV.U32 R8, RZ, RZ, 0x1e1 ;  /* 0x000001e1ff087424 */ /* 0x000fe400078e00ff */
[----:B0-----:R-:W-:Y:S02]  /*1a40*/  IMAD.MOV.U32 R12, RZ, RZ, 0x1 ;  /* 0x00000001ff0c7424 */ /* 0x001fe400078e00ff */
[----:B-1----:R-:W-:-:S07]  /*1a50*/  IMAD.MOV.U32 R13, RZ, RZ, RZ ;  /* 0x000000ffff0d7224 */ /* 0x002fce00078e00ff */
[----:B------:R-:W-:-:S07]  /*1a60*/  LEPC R20, `(.L_x_21) ;  /* 0x000000001014794e */ /* 0x000fce0000000000 */
[----:B--2--5:R-:W-:Y:S05]  /*1a70*/  CALL.ABS.NOINC R14 ;  /* 0x000000000e007343 */ /* 0x024fea0003c00000 */
.L_x_21:
[----:B------:R-:W-:-:S13]  /*1a80*/  ISETP.NE.AND P0, PT, R102, 0x3, PT ;  /* 0x000000036600780c */ /* 0x000fda0003f05270 */
[----:B------:R-:W-:Y:S05]  /*1a90*/  @!P0 BRA `(.L_x_22) ;  /* 0x0000000000048947 */ /* 0x000fea0003800000 */
[----:B------:R-:W-:Y:S01]  /*1aa0*/  BPT.TRAP 0x1 ;  /* 0x000000040000795c */ /* 0x000fe20000300000 */
.L_x_22:
[----:B------:R-:W-:Y:S02]  /*1ab0*/  IMAD.U32 R3, RZ, RZ, UR38 ;  /* 0x00000026ff037e24 */ /* 0x000fe4000f8e00ff */
[----:B-1----:R-:W-:-:S03]  /*1ac0*/  IMAD.U32 R0, RZ, RZ, UR39 ;  /* 0x00000027ff007e24 */ /* 0x002fc6000f8e00ff */
[----:B------:R-:W-:Y:S02]  /*1ad0*/  LEA R3, R3, UR41, 0x3 ;  /* 0x0000002903037c11 */ /* 0x000fe4000f8e18ff */
[----:B------:R-:W-:-:S04]  /*1ae0*/  SHF.L.U32 R0, R0, 0x1f, RZ ;  /* 0x0000001f00007819 */ /* 0x000fc800000006ff */
[----:B------:R1:W2:Y:S01]  /*1af0*/  SYNCS.PHASECHK.TRANS64.TRYWAIT P1, [R3+URZ], R0 ;  /* 0x00000000030075a7 */ /* 0x0002a2000802017f */
[----:B------:R-:W-:Y:S05]  /*1b00*/  @!P0 BRA `(.L_x_23) ;  /* 0x0000000000048947 */ /* 0x000fea0003800000 */
[----:B------:R-:W-:Y:S01]  /*1b10*/  BPT.TRAP 0x1 ;  /* 0x000000040000795c */ /* 0x000fe20000300000 */
.L_x_23:
[----:B--2---:R-:W-:Y:S05]  /*1b20*/  @P1 BRA `(.L_x_24) ;  /* 0x0000000000081947 */ /* 0x004fea0003800000 */
[----:B------:R-:W2:Y:S02]  /*1b30*/  SYNCS.PHASECHK.TRANS64.TRYWAIT P1, [R3+URZ], R0 ;  /* 0x00000000030075a7 */ /* 0x000ea4000802017f */
[----:B--2---:R-:W-:Y:S05]  /*1b40*/  @!P1 BRA `(.L_x_25) ;  /* 0x00000068003c9947 */ /* 0x004fea0003800000 */
.L_x_24:
[----:B------:R-:W-:Y:S05]  /*1b50*/  WARPSYNC.ALL ;  /* 0x0000000000007948 */ /* 0x000fea0003800000 */
[----:B------:R-:W-:Y:S01]  /*1b60*/  ULEA UR4, UR38, UR44, 0x8 ;  /* 0x0000002c26047291 */ /* 0x000fe2000f8e403f */
[----:B------:R-:W-:Y:S01]  /*1b70*/  WARPGROUP.ARRIVE ;  /* 0x00000000000079c5 */ /* 0x000fe20000000000 */
[----:B------:R-:W-:Y:S01]  /*1b80*/  ULEA UR6, UR38, UR45, 0x9 ;  /* 0x0000002d26067291 */ /* 0x000fe2000f8e483f */
[----:B-12---:R-:W-:Y:S01]  /*1b90*/  IMAD.U32 R0, RZ, RZ, UR43 ;  /* 0x0000002bff007e24 */ /* 0x006fe2000f8e00ff */
[----:B------:R-:W-:Y:S01]  /*1ba0*/  UMOV UR5, 0x80000020 ;  /* 0x8000002000057882 */ /* 0x000fe20000000000 */
[----:B------:R-:W-:-:S03]  /*1bb0*/  UMOV UR7, 0x80000020 ;  /* 0x8000002000077882 */ /* 0x000fc60000000000 */
[----:B------:R-:W-:-:S03]  /*1bc0*/  ISETP.GE.AND P1, PT, R0, 0x1, PT ;  /* 0x000000010000780c */ /* 0x000fc60003f26270 */
[----:B------:R-:W-:Y:S01]  /*1bd0*/  HGMMA.64x128x16.F32 R24, gdesc[UR4], RZ, !UPT, gsb0 ;  /* 0x01e00000041879f0 */ /* 0x000fe2000c0008ff */
[----:B------:R-:W-:Y:S02]  /*1be0*/  UIADD3 UR4, UR4, 0x2, URZ ;  /* 0x0000000204047890 */ /* 0x000fe4000fffe03f */
[----:B------:R-:W-:Y:S01]  /*1bf0*/  UIADD3 UR6, UR6, 0x2, URZ ;  /* 0x0000000206067890 */ /* 0x000fe2000fffe03f */
[----:B------:R-:W-:Y:S01]  /*1c00*/  UMOV UR5, 0x80000020 ;  /* 0x8000002000057882 */ /* 0x000fe20000000000 */
[----:B------:R-:W-:Y:S01]  /*1c10*/  UMOV UR7, 0x80000020 ;  /* 0x8000002000077882 */ /* 0x000fe20000000000 */
[----:B------:R-:W-:Y:S02]  /*1c20*/  WARPGROUP.DEPBAR.LE gsb0, 0x0 ;  /* 0x00008000000079c5 */ /* 0x000fe40000010000 */
[----:B------:R-:W-:-:S06]  /*1c30*/  WARPGROUP.ARRIVE ;  /* 0x00000000000079c5 */ /* 0x000fcc0000000000 */
[----:B------:R-:W-:Y:S03]  /*1c40*/  HGMMA.64x128x16.F32 R24, gdesc[UR4], R24, gsb0 ;  /* 0x01e00000041879f0 */ /* 0x000fe60008000818 */
[----:B------:R-:W-:Y:S02]  /*1c50*/  WARPGROUP.DEPBAR.LE gsb0, 0x0 ;  /* 0x00008000000079c5 */ /* 0x000fe40000010000 */
[----:B------:R-:W-:Y:S05]  /*1c60*/  @!P1 BRA `(.L_x_26) ;  /* 0x0000000000d49947 */ /* 0x000fea0003800000 */
[----:B------:R-:W-:Y:S01]  /*1c70*/  UIADD3 UR4, UR38, 0x1, URZ ;  /* 0x0000000126047890 */ /* 0x000fe2000fffe03f */
[----:B------:R-:W-:Y:S02]  /*1c80*/  IMAD.U32 R0, RZ, RZ, UR43 ;  /* 0x0000002bff007e24 */ /* 0x000fe4000f8e00ff */
[----:B------:R-:W-:Y:S01]  /*1c90*/  IMAD.U32 R3, RZ, RZ, UR38 ;  /* 0x00000026ff037e24 */ /* 0x000fe2000f8e00ff */
[----:B------:R-:W-:-:S04]  /*1ca0*/  UISETP.NE.AND UP0, UPT, UR4, 0x12, UPT ;  /* 0x000000120400788c */ /* 0x000fc8000bf05270 */
[----:B------:R-:W-:Y:S02]  /*1cb0*/  USEL UR5, URZ, 0x1, UP0 ;  /* 0x000000013f057887 */ /* 0x000fe40008000000 */
[----:B------:R-:W-:Y:S02]  /*1cc0*/  USEL UR8, UR4, URZ, UP0 ;  /* 0x0000003f04087287 */ /* 0x000fe40008000000 */
[----:B------:R-:W-:-:S06]  /*1cd0*/  ULOP3.LUT UR5, UR39, UR5, URZ, 0x3c, !UPT ;  /* 0x0000000527057292 */ /* 0x000fcc000f8e3c3f */
[----:B------:R-:W-:-:S07]  /*1ce0*/  IMAD.U32 R6, RZ, RZ, UR5 ;  /* 0x00000005ff067e24 */ /* 0x000fce000f8e00ff */
.L_x_33:
[----:B------:R-:W-:Y:S05]  /*1cf0*/  @!P0 BRA `(.L_x_27) ;  /* 0x0000000000048947 */ /* 0x000fea0003800000 */
[----:B------:R-:W-:Y:S01]  /*1d00*/  BPT.TRAP 0x1 ;  /* 0x000000040000795c */ /* 0x000fe20000300000 */
.L_x_27:
[----:B------:R-:W-:Y:S01]  /*1d10*/  ULEA UR4, UR8, UR41, 0x3 ;  /* 0x0000002908047291 */ /* 0x000fe2000f8e183f */
[----:B------:R-:W-:-:S08]  /*1d20*/  SHF.L.U32 R4, R6, 0x1f, RZ ;  /* 0x0000001f06047819 */ /* 0x000fd000000006ff */
[----:B------:R1:W2:Y:S01]  /*1d30*/  SYNCS.PHASECHK.TRANS64.TRYWAIT P1, [UR4], R4 ;  /* 0x00000004ff0075a7 */ /* 0x0002a20008020144 */
[----:B------:R-:W-:Y:S05]  /*1d40*/  @!P0 BRA `(.L_x_28) ;  /* 0x0000000000048947 */ /* 0x000fea0003800000 */
[----:B------:R-:W-:Y:S01]  /*1d50*/  BPT.TRAP 0x1 ;  /* 0x000000040000795c */ /* 0x000fe20000300000 */
.L_x_28:
[----:B--2---:R-:W-:Y:S05]  /*1d60*/  @P1 BRA `(.L_x_29) ;  /* 0x0000000000081947 */ /* 0x004fea0003800000 */
[----:B------:R-:W2:Y:S02]  /*1d70*/  SYNCS.PHASECHK.TRANS64.TRYWAIT P1, [UR4], R4 ;  /* 0x00000004ff0075a7 */ /* 0x000ea40008020144 */
[----:B--2---:R-:W-:Y:S05]  /*1d80*/  @!P1 BRA `(.L_x_30) ;  /* 0x0000006400c09947 */ /* 0x004fea0003800000 */
.L_x_29:
[----:B------:R-:W-:Y:S01]  /*1d90*/  ULEA UR4, UR8, UR44, 0x8 ;  /* 0x0000002c08047291 */ /* 0x000fe2000f8e403f */
[----:B------:R-:W-:Y:S01]  /*1da0*/  WARPGROUP.ARRIVE ;  /* 0x00000000000079c5 */ /* 0x000fe20000000000 */
[----:B------:R-:W-:Y:S01]  /*1db0*/  ULEA UR6, UR8, UR45, 0x9 ;  /* 0x0000002d08067291 */ /* 0x000fe2000f8e483f */
[----:B------:R-:W-:Y:S01]  /*1dc0*/  UMOV UR5, 0x80000020 ;  /* 0x8000002000057882 */ /* 0x000fe20000000000 */
[----:B------:R-:W-:-:S07]  /*1dd0*/  UMOV UR7, 0x80000020 ;  /* 0x8000002000077882 */ /* 0x000fce0000000000 */
[----:B------:R-:W-:Y:S01]  /*1de0*/  HGMMA.64x128x16.F32 R24, gdesc[UR4], R24, gsb0 ;  /* 0x01e00000041879f0 */ /* 0x000fe20008000818 */
        /* <DEDUP_REMOVED lines=9> */
[----:B------:R-:W-:Y:S01]  /*1e80*/  BPT.TRAP 0x1 ;  /* 0x000000040000795c */ /* 0x000fe20000300000 */
.L_x_31:
[----:B------:R-:W-:-:S13]  /*1e90*/  ISETP.NE.AND P1, PT, R89, RZ, PT ;  /* 0x000000ff5900720c */ /* 0x000fda0003f25270 */
[----:B-12---:R-:W-:-:S05]  /*1ea0*/  @P1 LEA R4, R3, UR41, 0x3 ;  /* 0x0000002903041c11 */ /* 0x006fca000f8e18ff */
[----:B------:R-:W-:-:S05]  /*1eb0*/  @P1 VIADD R5, R4, 0x90 ;  /* 0x0000009004051836 */ /* 0x000fca0000000000 */
[----:B------:R-:W-:-:S04]  /*1ec0*/  @P1 PRMT R5, R88, 0x654, R5 ;  /* 0x0000065458051816 */ /* 0x000fc80000000005 */
[----:B------:R1:W-:Y:S01]  /*1ed0*/  @P1 SYNCS.ARRIVE.TRANS64.RED.A1T0 RZ, [R5+URZ], RZ ;  /* 0x000000ff05ff19a7 */ /* 0x0003e2000810043f */
[----:B------:R-:W-:-:S13]  /*1ee0*/  ISETP.GT.U32.AND P1, PT, R16, 0x1, PT ;  /* 0x000000011000780c */ /* 0x000fda0003f24070 */
[----:B-1----:R-:W-:Y:S05]  /*1ef0*/  @P1 BRA `(.L_x_32) ;  /* 0x0000000000041947 */ /* 0x002fea0003800000 */
[----:B------:R-:W-:Y:S01]  /*1f00*/  BPT.TRAP 0x1 ;  /* 0x000000040000795c */ /* 0x000fe20000300000 */
.L_x_32:
[----:B------:R-:W-:Y:S01]  /*1f10*/  UIADD3 UR8, UR8, 0x1, URZ ;  /* 0x0000000108087890 */ /* 0x000fe2000fffe03f */
[C---:B------:R-:W-:Y:S01]  /*1f20*/  ISETP.GT.AND P2, PT, R0.reuse, 0x1, PT ;  /* 0x000000010000780c */ /* 0x040fe20003f44270 */
[----:B------:R-:W-:Y:S02]  /*1f30*/  VIADD R3, R3, 0x1 ;  /* 0x0000000103037836 */ /* 0x000fe40000000000 */
[----:B------:R-:W-:Y:S01]  /*1f40*/  UISETP.NE.AND UP0, UPT, UR8, 0x12, UPT ;  /* 0x000000120800788c */ /* 0x000fe2000bf05270 */
[----:B------:R-:W-:Y:S02]  /*1f50*/  VIADD R0, R0, 0xffffffff ;  /* 0xffffffff00007836 */ /* 0x000fe40000000000 */
[C---:B------:R-:W-:Y:S01]  /*1f60*/  ISETP.NE.AND P1, PT, R3.reuse, 0x12, PT ;  /* 0x000000120300780c */ /* 0x040fe20003f25270 */
[----:B------:R-:W-:Y:S02]  /*1f70*/  USEL UR4, URZ, 0x1, UP0 ;  /* 0x000000013f047887 */ /* 0x000fe40008000000 */
[----:B------:R-:W-:Y:S01]  /*1f80*/  USEL UR8, UR8, URZ, UP0 ;  /* 0x0000003f08087287 */ /* 0x000fe20008000000 */
[----:B------:R-:W-:-:S03]  /*1f90*/  SEL R3, R3, RZ, P1 ;  /* 0x000000ff03037207 */ /* 0x000fc60000800000 */
[----:B------:R-:W-:Y:S01]  /*1fa0*/  LOP3.LUT R6, R6, UR4, RZ, 0x3c, !PT ;  /* 0x0000000406067c12 */ /* 0x000fe2000f8e3cff */
[----:B------:R-:W-:Y:S07]  /*1fb0*/  @P2 BRA `(.L_x_33) ;  /* 0xfffffffc004c2947 */ /* 0x000fee000383ffff */
.L_x_26:
[----:B------:R-:W1:Y:S01]  /*1fc0*/  LDC R0, c[0x0][0x28c] ;  /* 0x0000a300ff007b82 */ /* 0x000e620000000800 */
[----:B------:R2:W-:Y:S01]  /*1fd0*/  SYNCS.ARRIVE.TRANS64.A1T0 RZ, [R96+UR47], RZ ;  /* 0x000000ff60ff79a7 */ /* 0x0005e2000810002f */
[----:B-1----:R-:W-:-:S13]  /*1fe0*/  ISETP.GE.AND P1, PT, R0, 0x1, PT ;  /* 0x000000010000780c */ /* 0x002fda0003f26270 */
[----:B--2---:R-:W-:Y:S05]  /*1ff0*/  @!P1 BRA `(.L_x_34) ;  /* 0x0000000000449947 */ /* 0x004fea0003800000 */
[----:B------:R-:W-:Y:S05]  /*2000*/  @!P0 BRA `(.L_x_35) ;  /* 0x0000000000048947 */ /* 0x000fea0003800000 */
[----:B------:R-:W-:Y:S01]  /*2010*/  BPT.TRAP 0x1 ;  /* 0x000000040000795c */ /* 0x000fe20000300000 */
.L_x_35:
[----:B------:R-:W-:-:S13]  /*2020*/  ISETP.NE.AND P0, PT, R89, RZ, PT ;  /* 0x000000ff5900720c */ /* 0x000fda0003f05270 */
[----:B------:R-:W-:-:S05]  /*2030*/  VOTEU.ANY UP0, P0 ;  /* 0x00000000003f7886 */ /* 0x000fca0000000100 */
[----:B------:R-:W-:-:S06]  /*2040*/  @UP0 UIADD3 UR4, UR43, UR38, URZ ;  /* 0x000000262b040290 */ /* 0x000fcc000fffe03f */
[----:B------:R-:W-:Y:S02]  /*2050*/  IMAD.U32 R4, RZ, RZ, UR4 ;  /* 0x00000004ff047e24 */ /* 0x000fe4000f8e00ff */
[----:B------:R-:W-:Y:S02]  /*2060*/  IMAD.U32 R3, RZ, RZ, UR4 ;  /* 0x00000004ff037e24 */ /* 0x000fe4000f8e00ff */
[----:B------:R-:W-:-:S05]  /*2070*/  @P0 IMAD.WIDE.U32 R4, R4, 0x38e38e39, RZ ;  /* 0x38e38e3904040825 */ /* 0x000fca00078e00ff */
[----:B------:R-:W-:-:S05]  /*2080*/  @P0 SHF.R.U32.HI R0, RZ, 0x2, R5 ;  /* 0x00000002ff000819 */ /* 0x000fca0000011605 */
[----:B------:R-:W-:-:S05]  /*2090*/  @P0 IMAD R0, R0, -0x12, R3 ;  /* 0xffffffee00000824 */ /* 0x000fca00078e0203 */
[----:B------:R-:W-:-:S05]  /*20a0*/  @P0 LEA R0, R0, UR41, 0x3 ;  /* 0x0000002900000c11 */ /* 0x000fca000f8e18ff */
[----:B------:R-:W-:-:S05]  /*20b0*/  @P0 VIADD R3, R0, 0x90 ;  /* 0x0000009000030836 */ /* 0x000fca0000000000 */
[----:B------:R-:W-:-:S04]  /*20c0*/  @P0 PRMT R3, R88, 0x654, R3 ;  /* 0x0000065458030816 */ /* 0x000fc80000000003 */
[----:B------:R1:W-:Y:S01]  /*20d0*/  @P0 SYNCS.ARRIVE.TRANS64.RED.A1T0 RZ, [R3+URZ], RZ ;  /* 0x000000ff03ff09a7 */ /* 0x0003e2000810043f */
[----:B------:R-:W-:-:S13]  /*20e0*/  ISETP.GT.U32.AND P0, PT, R16, 0x1, PT ;  /* 0x000000011000780c */ /* 0x000fda0003f04070 */
[----:B-1----:R-:W-:Y:S05]  /*20f0*/  @P0 BRA `(.L_x_34) ;  /* 0x0000000000040947 */ /* 0x002fea0003800000 */
[----:B------:R-:W-:Y:S01]  /*2100*/  BPT.TRAP 0x1 ;  /* 0x000000040000795c */ /* 0x000fe20000300000 */
.L_x_34:
[----:B------:R-:W-:Y:S01]  /*2110*/  SHF.L.U32 R0, R103, 0x1f, RZ ;  /* 0x0000001f67007819 */ /* 0x000fe200000006ff */
[----:B------:R-:W-:Y:S01]  /*2120*/  UIADD3 UR38, UR46, UR38, URZ ;  /* 0x000000262e267290 */ /* 0x000fe2000fffe03f */
[----:B------:R-:W1:Y:S01]  /*2130*/  LDC R9, c[0x0][0x288] ;  /* 0x0000a200ff097b82 */ /* 0x000e620000000800 */
[----:B------:R-:W-:Y:S01]  /*2140*/  UISETP.GE.U32.AND UP1, UPT, UR46, 0x12, UPT ;  /* 0x000000122e00788c */ /* 0x000fe2000bf26070 */
[----:B------:R-:W-:Y:S01]  /*2150*/  IMAD.SHL.U32 R10, R94, 0x2, RZ ;  /* 0x000000025e0a7824 */ /* 0x000fe200078e00ff */
[----:B------:R-:W-:Y:S02]  /*2160*/  UISETP.GT.U32.AND UP0, UPT, UR38, 0x11, UPT ;  /* 0x000000112600788c */ /* 0x000fe4000bf04070 */
[----:B------:R-:W-:Y:S02]  /*2170*/  UIMAD.WIDE.U32 UR4, UR38, 0x38e38e39, URZ ;  /* 0x38e38e39260478a5 */ /* 0x000fe4000f8e003f */
[----:B------:R-:W-:Y:S01]  /*2180*/  UISETP.LT.U32.AND UP0, UPT, UR46, 0x12, UP0 ;  /* 0x000000122e00788c */ /* 0x000fe20008701070 */
[----:B------:R-:W2:Y:S01]  /*2190*/  SYNCS.PHASECHK.TRANS64.TRYWAIT P0, [R95+UR42+0x10], R0 ;  /* 0x000010005f0075a7 */ /* 0x000ea2000800016a */
[----:B------:R-:W-:Y:S01]  /*21a0*/  USHF.R.U32.HI UR4, URZ, 0x2, UR5 ;  /* 0x000000023f047899 */ /* 0x000fe20008011605 */
[----:B------:R-:W-:Y:S01]  /*21b0*/  SHF.R.S32.HI R11, RZ, 0x1f, R10 ;  /* 0x0000001fff0b7819 */ /* 0x000fe2000001140a */
[----:B------:R-:W-:-:S02]  /*21c0*/  USEL UR6, URZ, 0x1, !UP0 ;  /* 0x000000013f067887 */ /* 0x000fc4000c000000 */
[----:B------:R-:W-:Y:S02]  /*21d0*/  UIMAD UR38, UR4, -0x12, UR38 ;  /* 0xffffffee042678a4 */ /* 0x000fe4000f8e0226 */
[----:B------:R-:W-:-:S04]  /*21e0*/  ULOP3.LUT UR39, UR39, UR6, URZ, 0x3c, !UPT ;  /* 0x0000000627277292 */ /* 0x000fc8000f8e3c3f */
[----:B------:R-:W-:Y:S01]  /*21f0*/  @UP1 ULOP3.LUT UR39, UR39, 0x1, UR4, 0x78, !UPT ;  /* 0x0000000127271892 */ /* 0x000fe2000f8e7804 */
[----:B-12---:R-:W-:Y:S11]  /*2200*/  @!P0 BRA `(.L_x_36) ;  /* 0x0000006000b88947 */ /* 0x006ff60003800000 */
.L_x_204:
[----:B-1----:R-:W-:Y:S01]  /*2210*/  IMAD.SHL.U32 R0, R19, 0x40, RZ ;  /* 0x0000004013007824 */ /* 0x002fe200078e00ff */
[----:B------:R-:W-:Y:S01]  /*2220*/  ULDC UR6, c[0x0][0x284] ;  /* 0x0000a10000067ab9 */ /* 0x000fe20000000800 */
[----:B------:R-:W-:Y:S01]  /*2230*/  IMAD.SHL.U32 R20, R22, 0x80, RZ ;  /* 0x0000008016147824 */ /* 0x000fe200078e00ff */
[----:B0-----:R-:W-:Y:S01]  /*2240*/  SHF.R.S32.HI R13, RZ, 0x1f, R2 ;  /* 0x0000001fff0d7819 */ /* 0x001fe20000011402 */
[----:B------:R-:W-:Y:S01]  /*2250*/  ULDC.64 UR4, c[0x0][0x5d0] ;  /* 0x0001740000047ab9 */ /* 0x000fe20000000a00 */
[----:B------:R-:W-:Y:S01]  /*2260*/  ISETP.GE.AND P0, PT, R0, UR6, PT ;  /* 0x0000000600007c0c */ /* 0x000fe2000bf06270 */
[----:B------:R-:W-:Y:S01]  /*2270*/  IMAD.WIDE.U32 R4, R2, UR4, R10 ;  /* 0x0000000402047c25 */ /* 0x000fe2000f8e000a */
[----:B------:R-:W-:Y:S02]  /*2280*/  SHF.R.S32.HI R21, RZ, 0x1f, R20 ;  /* 0x0000001fff157819 */ /* 0x000fe40000011414 */
[C---:B------:R-:W-:Y:S01]  /*2290*/  ISETP.GE.OR P0, PT, R20.reuse, R9, P0 ;  /* 0x000000091400720c */ /* 0x040fe20000706670 */
[----:B------:R-:W-:Y:S01]  /*22a0*/  IMAD R3, R13, UR4, RZ ;  /* 0x000000040d037c24 */ /* 0x000fe2000f8e02ff */
[----:B------:R-:W-:-:S03]  /*22b0*/  IADD3 R4, P1, R20, R4, RZ ;  /* 0x0000000414047210 */ /* 0x000fc60007f3e0ff */
[----:B------:R-:W-:-:S05]  /*22c0*/  IMAD R3, R2, UR5, R3 ;  /* 0x0000000502037c24 */ /* 0x000fca000f8e0203 */
[----:B------:R-:W-:-:S03]  /*22d0*/  IADD3.X R5, R21, R5, R3, P1, !PT ;  /* 0x0000000515057210 */ /* 0x000fc60000ffe403 */
[----:B------:R-:W-:Y:S05]  /*22e0*/  @P0 BRA `(.L_x_37) ;  /* 0x0000004000300947 */ /* 0x000fea0003800000 */
[----:B------:R-:W0:Y:S01]  /*22f0*/  LDC.64 R6, c[0x0][0x5c8] ;  /* 0x00017200ff067b82 */ /* 0x000e220000000a00 */
[----:B-----5:R-:W-:Y:S01]  /*2300*/  FSETP.NEU.AND P0, PT, R91, RZ, PT ;  /* 0x000000ff5b00720b */ /* 0x020fe20003f0d000 */
[----:B------:R-:W-:Y:S01]  /*2310*/  IMAD R3, R94, -0x2, R9 ;  /* 0xfffffffe5e037824 */ /* 0x000fe200078e0209 */
[----:B------:R-:W-:Y:S01]  /*2320*/  BSSY B0, `(.L_x_37) ;  /* 0x0000408000007945 */ /* 0x000fe20003800000 */
[----:B------:R-:W-:-:S04]  /*2330*/  IMAD.WIDE R104, R19, 0x40, R92 ;  /* 0x0000004013687825 */ /* 0x000fc800078e025c */
[----:B------:R-:W-:Y:S02]  /*2340*/  IMAD.IADD R3, R3, 0x1, -R20 ;  /* 0x0000000103037824 */ /* 0x000fe400078e0a14 */
[----:B------:R-:W-:-:S03]  /*2350*/  IMAD.IADD R0, R99, 0x1, -R0 ;  /* 0x0000000163007824 */ /* 0x000fc600078e0a00 */
[----:B------:R-:W-:-:S04]  /*2360*/  ISETP.GT.AND P2, PT, R3, RZ, PT ;  /* 0x000000ff0300720c */ /* 0x000fc80003f44270 */
[----:B------:R-:W-:Y:S01]  /*2370*/  ISETP.GT.AND P1, PT, R0, RZ, P2 ;  /* 0x000000ff0000720c */ /* 0x000fe20001724270 */
[-C--:B0-----:R-:W-:Y:S02]  /*2380*/  IMAD R8, R105, R6.reuse, RZ ;  /* 0x0000000669087224 */ /* 0x081fe400078e02ff */
[----:B------:R-:W-:-:S04]  /*2390*/  IMAD.WIDE.U32 R106, R104, R6, R4 ;  /* 0x00000006686a7225 */ /* 0x000fc800078e0004 */
[----:B------:R-:W-:-:S04]  /*23a0*/  IMAD R5, R104, R7, R8 ;  /* 0x0000000768057224 */ /* 0x000fc800078e0208 */
[----:B------:R-:W-:Y:S01]  /*23b0*/  IMAD.IADD R9, R107, 0x1, R5 ;  /* 0x000000016b097824 */ /* 0x000fe200078e0205 */
[----:B------:R-:W-:Y:S06]  /*23c0*/  @!P0 BRA `(.L_x_38) ;  /* 0x0000002c00248947 */ /* 0x000fec0003800000 */
[----:B------:R-:W0:Y:S01]  /*23d0*/  LDC.64 R108, c[0x0][0x5b8] ;  /* 0x00016e00ff6c7b82 */ /* 0x000e220000000a00 */
[----:B------:R-:W-:-:S07]  /*23e0*/  ULDC.64 UR4, c[0x0][0x5c0] ;  /* 0x0001700000047ab9 */ /* 0x000fce0000000a00 */
[----:B------:R-:W1:Y:S08]  /*23f0*/  LDC.64 R110, c[0x0][0x5b0] ;  /* 0x00016c00ff6e7b82 */ /* 0x000e700000000a00 */
[----:B------:R-:W2:Y:S01]  /*2400*/  LDC.64 R112, c[0x0][0x5a8] ;  /* 0x00016a00ff707b82 */ /* 0x000ea20000000a00 */
[-C--:B0-----:R-:W-:Y:S02]  /*2410*/  IMAD R8, R13, R108.reuse, RZ ;  /* 0x0000006c0d087224 */ /* 0x081fe400078e02ff */
[----:B------:R-:W-:-:S04]  /*2420*/  IMAD.WIDE.U32 R4, R2, R108, R10 ;  /* 0x0000006c02047225 */ /* 0x000fc800078e000a */
[----:B------:R-:W-:Y:S01]  /*2430*/  IMAD R107, R2, R109, R8 ;  /* 0x0000006d026b7224 */ /* 0x000fe200078e0208 */
[----:B------:R-:W-:Y:S01]  /*2440*/  IADD3 R12, P0, R20, R4, RZ ;  /* 0x00000004140c7210 */ /* 0x000fe20007f1e0ff */
[----:B-1----:R-:W-:-:S03]  /*2450*/  IMAD R4, R105, R110, RZ ;  /* 0x0000006e69047224 */ /* 0x002fc600078e02ff */
[----:B------:R-:W-:Y:S01]  /*2460*/  IADD3.X R13, R21, R5, R107, P0, !PT ;  /* 0x00000005150d7210 */ /* 0x000fe200007fe46b */
[C---:B------:R-:W-:Y:S02]  /*2470*/  IMAD R109, R104.reuse, R111, R4 ;  /* 0x0000006f686d7224 */ /* 0x040fe400078e0204 */
[----:B------:R-:W-:-:S04]  /*2480*/  IMAD.WIDE.U32 R4, R104, R110, R12 ;  /* 0x0000006e68047225 */ /* 0x000fc800078e000c */
[----:B------:R-:W-:Y:S01]  /*2490*/  IMAD.IADD R5, R5, 0x1, R109 ;  /* 0x0000000105057824 */ /* 0x000fe200078e026d */
[----:B--2---:R-:W-:-:S04]  /*24a0*/  LEA R14, P0, R4, R112, 0x1 ;  /* 0x00000070040e7211 */ /* 0x004fc800078008ff */
[----:B------:R-:W-:-:S05]  /*24b0*/  LEA.HI.X R15, R4, R113, R5, 0x1, P0 ;  /* 0x00000071040f7211 */ /* 0x000fca00000f0c05 */
[----:B------:R-:W2:Y:S01]  /*24c0*/  @P1 LDG.E.LTC128B.U16 R19, desc[UR36][R14.64] ;  /* 0x000000240e131981 */ /* 0x000ea2000c1e1520 */
[----:B------:R-:W-:Y:S01]  /*24d0*/  IMAD.WIDE.U32 R4, R104, R110, R20 ;  /* 0x0000006e68047225 */ /* 0x000fe200078e0014 */
[----:B------:R-:W-:Y:S02]  /*24e0*/  BSSY B1, `(.L_x_39) ;  /* 0x0000015000017945 */ /* 0x000fe40003800000 */
[----:B------:R-:W-:-:S04]  /*24f0*/  IADD3 R100, P0, R10, R4, RZ ;  /* 0x000000040a647210 */ /* 0x000fc80007f1e0ff */
[----:B------:R-:W-:Y:S02]  /*2500*/  IADD3.X R101, R11, R109, R5, P0, !PT ;  /* 0x0000006d0b657210 */ /* 0x000fe400007fe405 */
[----:B------:R-:W-:Y:S01]  /*2510*/  LEA R8, P0, R106, UR4, 0x1 ;  /* 0x000000046a087c11 */ /* 0x000fe2000f8008ff */
[----:B------:R-:W-:-:S03]  /*2520*/  IMAD.WIDE.U32 R100, R2, R108, R100 ;  /* 0x0000006c02647225 */ /* 0x000fc600078e0064 */
[----:B------:R-:W-:Y:S02]  /*2530*/  LEA.HI.X R9, R106, UR5, R9, 0x1, P0 ;  /* 0x000000056a097c11 */ /* 0x000fe400080f0c09 */
[----:B------:R-:W-:-:S04]  /*2540*/  ISETP.GT.AND P0, PT, R3, 0x1, PT ;  /* 0x000000010300780c */ /* 0x000fc80003f04270 */
[----:B------:R-:W-:Y:S01]  /*2550*/  ISETP.GT.AND P3, PT, R0, RZ, P0 ;  /* 0x000000ff0000720c */ /* 0x000fe20000764270 */
[----:B--2---:R-:W-:-:S05]  /*2560*/  HADD2.F32 R4, -RZ, R19.H0_H0 ;  /* 0x20000013ff047230 */ /* 0x004fca0000004100 */
[----:B------:R-:W-:Y:S01]  /*2570*/  FMUL R5, R4, R91 ;  /* 0x0000005b04057220 */ /* 0x000fe20000400000 */
[----:B------:R-:W-:-:S03]  /*2580*/  LEA R4, P4, R100, R112, 0x1 ;  /* 0x0000007064047211 */ /* 0x000fc600078808ff */
[----:B------:R-:W-:-:S05]  /*2590*/  FFMA R5, R24, R90, R5 ;  /* 0x0000005a18057223 */ /* 0x000fca0000000005 */
[----:B------:R-:W-:Y:S01]  /*25a0*/  F2FP.F16.F32.PACK_AB R14, RZ, R5 ;  /* 0x00000005ff0e723e */ /* 0x000fe200000000ff */
[----:B------:R-:W-:-:S03]  /*25b0*/  IMAD.IADD R5, R107, 0x1, R101 ;  /* 0x000000016b057824 */ /* 0x000fc600078e0265 */
[----:B------:R-:W-:Y:S01]  /*25c0*/  PRMT R15, R14, 0x7610, R15 ;  /* 0x000076100e0f7816 */ /* 0x000fe2000000000f */
[----:B------:R-:W-:Y:S01]  /*25d0*/  IMAD.SHL.U32 R14, R110, 0x8, RZ ;  /* 0x000000086e0e7824 */ /* 0x000fe200078e00ff */
[----:B------:R-:W-:-:S03]  /*25e0*/  LEA.HI.X R5, R100, R113, R5, 0x1, P4 ;  /* 0x0000007164057211 */ /* 0x000fc600020f0c05 */
[----:B------:R0:W-:Y:S02]  /*25f0*/  @P1 STG.E.U16 desc[UR36][R8.64], R15 ;  /* 0x0000000f08001986 */ /* 0x0001e4000c101524 */
[----:B0-----:R-:W-:Y:S01]  /*2600*/  SHF.L.U64.HI R15, R110, 0x3, R111 ;  /* 0x000000036e0f7819 */ /* 0x001fe2000001026f */
[----:B------:R-:W-:Y:S06]  /*2610*/  @!P3 BRA `(.L_x_40) ;  /* 0x000000000004b947 */ /* 0x000fec0003800000 */
[----:B------:R0:W5:Y:S02]  /*2620*/  LDG.E.LTC128B.U16 R19, desc[UR36][R4.64+0x2] ;  /* 0x0000022404137981 */ /* 0x000164000c1e1520 */
.L_x_40:
[----:B------:R-:W-:Y:S05]  /*2630*/  BSYNC B1 ;  /* 0x0000000000017941 */ /* 0x000fea0003800000 */
.L_x_39:
[----:B-----5:R-:W-:Y:S01]  /*2640*/  HADD2.F32 R22, -RZ, R19.H0_H0 ;  /* 0x20000013ff167230 */ /* 0x020fe20000004100 */
[----:B------:R-:W-:Y:S01]  /*2650*/  ISETP.GT.AND P2, PT, R0, 0x8, P2 ;  /* 0x000000080000780c */ /* 0x000fe20001744270 */
[----:B------:R-:W-:-:S04]  /*2660*/  IMAD.WIDE.U32 R14, R104, R110, R14 ;  /* 0x0000006e680e7225 */ /* 0x000fc800078e000e */
[----:B------:R-:W-:Y:S01]  /*2670*/  FMUL R22, R22, R91 ;  /* 0x0000005b16167220 */ /* 0x000fe20000400000 */
[----:B------:R-:W-:Y:S01]  /*2680*/  IMAD.IADD R109, R109, 0x1, R15 ;  /* 0x000000016d6d7824 */ /* 0x000fe200078e020f */
[----:B------:R-:W-:Y:S02]  /*2690*/  IADD3 R15, P1, R12, R14, RZ ;  /* 0x0000000e0c0f7210 */ /* 0x000fe40007f3e0ff */
[----:B------:R-:W-:-:S03]  /*26a0*/  FFMA R22, R25, R90, R22 ;  /* 0x0000005a19167223 */ /* 0x000fc60000000016 */
[----:B------:R-:W-:Y:S01]  /*26b0*/  IMAD.X R24, R109, 0x1, R13, P1 ;  /* 0x000000016d187824 */ /* 0x000fe200008e060d */
[C---:B------:R-:W-:Y:S02]  /*26c0*/  LEA R12, P1, R15.reuse, R112, 0x1 ;  /* 0x000000700f0c7211 */ /* 0x040fe400078208ff */
[----:B------:R-:W-:Y:S02]  /*26d0*/  F2FP.F16.F32.PACK_AB R22, RZ, R22 ;  /* 0x00000016ff16723e */ /* 0x000fe400000000ff */
[----:B------:R-:W-:-:S03]  /*26e0*/  LEA.HI.X R13, R15, R113, R24, 0x1, P1 ;  /* 0x000000710f0d7211 */ /* 0x000fc600008f0c18 */
[----:B------:R1:W-:Y:S04]  /*26f0*/  @P3 STG.E.U16 desc[UR36][R8.64+0x2], R22 ;  /* 0x0000021608003986 */ /* 0x0003e8000c101524 */
[----:B------:R-:W2:Y:S01]  /*2700*/  @P2 LDG.E.LTC128B.U16 R19, desc[UR36][R12.64] ;  /* 0x000000240c132981 */ /* 0x000ea2000c1e1520 */
[----:B------:R-:W-:Y:S01]  /*2710*/  IADD3 R14, P1, P3, R10, R14, R20 ;  /* 0x0000000e0a0e7210 */ /* 0x000fe20007b3e014 */
[----:B------:R-:W-:Y:S01]  /*2720*/  BSSY B1, `(.L_x_41) ;  /* 0x0000011000017945 */ /* 0x000fe20003800000 */
[----:B------:R-:W-:Y:S02]  /*2730*/  SHF.L.U64.HI R7, R6, 0x4, R7 ;  /* 0x0000000406077819 */ /* 0x000fe40000010207 */
[----:B------:R-:W-:Y:S02]  /*2740*/  IADD3.X R15, R11, R109, R21, P1, P3 ;  /* 0x0000006d0b0f7210 */ /* 0x000fe40000fe6415 */
[----:B------:R-:W-:Y:S01]  /*2750*/  ISETP.GT.AND P0, PT, R0, 0x8, P0 ;  /* 0x000000080000780c */ /* 0x000fe20000704270 */
[----:B------:R-:W-:-:S04]  /*2760*/  IMAD.WIDE.U32 R14, R2, R108, R14 ;  /* 0x0000006c020e7225 */ /* 0x000fc800078e000e */
[----:B------:R-:W-:Y:S02]  /*2770*/  IMAD.IADD R2, R107, 0x1, R15 ;  /* 0x000000016b027824 */ /* 0x000fe400078e020f */
[----:B--2---:R-:W-:-:S05]  /*2780*/  HADD2.F32 R10, -RZ, R19.H0_H0 ;  /* 0x20000013ff0a7230 */ /* 0x004fca0000004100 */
[----:B------:R-:W-:Y:S01]  /*2790*/  FMUL R11, R10, R91 ;  /* 0x0000005b0a0b7220 */ /* 0x000fe20000400000 */
[----:B------:R-:W-:Y:S02]  /*27a0*/  LEA R10, P1, R6, R8, 0x4 ;  /* 0x00000008060a7211 */ /* 0x000fe400078220ff */
[----:B------:R-:W-:Y:S01]  /*27b0*/  LEA R6, P3, R14, R112, 0x1 ;  /* 0x000000700e067211 */ /* 0x000fe200078608ff */
[----:B------:R-:W-:-:S05]  /*27c0*/  FFMA R11, R26, R90, R11 ;  /* 0x0000005a1a0b7223 */ /* 0x000fca000000000b */
[----:B------:R-:W-:Y:S01]  /*27d0*/  F2FP.F16.F32.PACK_AB R12, RZ, R11 ;  /* 0x0000000bff0c723e */ /* 0x000fe200000000ff */
[----:B------:R-:W-:Y:S01]  /*27e0*/  IMAD.X R11, R7, 0x1, R9, P1 ;  /* 0x00000001070b7824 */ /* 0x000fe200008e0609 */
[----:B------:R-:W-:-:S04]  /*27f0*/  LEA.HI.X R7, R14, R113, R2, 0x1, P3 ;  /* 0x000000710e077211 */ /* 0x000fc800018f0c02 */
[----:B------:R1:W-:Y:S01]  /*2800*/  @P2 STG.E.U16 desc[UR36][R10.64], R12 ;  /* 0x0000000c0a002986 */ /* 0x0003e2000c101524 */
[----:B------:R-:W-:Y:S05]  /*2810*/  @!P0 BRA `(.L_x_42) ;  /* 0x0000000000048947 */ /* 0x000fea0003800000 */
[----:B------:R2:W5:Y:S02]  /*2820*/  LDG.E.LTC128B.U16 R19, desc[UR36][R6.64+0x2] ;  /* 0x0000022406137981 */ /* 0x000564000c1e1520 */
.L_x_42:
[----:B------:R-:W-:Y:S05]  /*2830*/  BSYNC B1 ;  /* 0x0000000000017941 */ /* 0x000fea0003800000 */
.L_x_41:
[----:B-----5:R-:W-:Y:S01]  /*2840*/  HADD2.F32 R2, -RZ, R19.H0_H0 ;  /* 0x20000013ff027230 */ /* 0x020fe20000004100 */
[----:B------:R-:W-:Y:S01]  /*2850*/  ISETP.GT.AND P1, PT, R3, 0x8, PT ;  /* 0x000000080300780c */ /* 0x000fe20003f24270 */
[----:B------:R-:W-:Y:S03]  /*2860*/  BSSY B1, `(.L_x_43) ;  /* 0x0000008000017945 */ /* 0x000fe60003800000 */
[----:B------:R-:W-:Y:S01]  /*2870*/  FMUL R2, R2, R91 ;  /* 0x0000005b02027220 */ /* 0x000fe20000400000 */
[----:B------:R-:W-:-:S03]  /*2880*/  ISETP.GT.AND P2, PT, R0, RZ, P1 ;  /* 0x000000ff0000720c */ /* 0x000fc60000f44270 */
[----:B------:R-:W-:-:S05]  /*2890*/  FFMA R2, R27, R90, R2 ;  /* 0x0000005a1b027223 */ /* 0x000fca0000000002 */
[----:B------:R-:W-:-:S05]  /*28a0*/  F2FP.F16.F32.PACK_AB R2, RZ, R2 ;  /* 0x00000002ff02723e */ /* 0x000fca00000000ff */
[----:B------:R3:W-:Y:S01]  /*28b0*/  @P0 STG.E.U16 desc[UR36][R10.64+0x2], R2 ;  /* 0x000002020a000986 */ /* 0x0007e2000c101524 */
[----:B------:R-:W-:Y:S05]  /*28c0*/  @!P2 BRA `(.L_x_44) ;  /* 0x000000000004a947 */ /* 0x000fea0003800000 */
[----:B------:R4:W5:Y:S02]  /*28d0*/  LDG.E.LTC128B.U16 R19, desc[UR36][R4.64+0x10] ;  /* 0x0000102404137981 */ /* 0x000964000c1e1520 */
.L_x_44:
[----:B------:R-:W-:Y:S05]  /*28e0*/  BSYNC B1 ;  /* 0x0000000000017941 */ /* 0x000fea0003800000 */
.L_x_43:
[----:B---3-5:R-:W-:Y:S01]  /*28f0*/  HADD2.F32 R2, -RZ, R19.H0_H0 ;  /* 0x20000013ff027230 */ /* 0x028fe20000004100 */
        /* <DEDUP_REMOVED lines=9> */
.L_x_46:
[----:B------:R-:W-:Y:S05]  /*2990*/  BSYNC B1 ;  /* 0x0000000000017941 */ /* 0x000fea0003800000 */
.L_x_45:
[----:B-----5:R-:W-:Y:S01]  /*29a0*/  HADD2.F32 R2, -RZ, R19.H0_H0 ;  /* 0x20000013ff027230 */ /* 0x020fe20000004100 */
[----:B------:R-:W-:Y:S01]  /*29b0*/  ISETP.GT.AND P1, PT, R0, 0x8, P1 ;  /* 0x000000080000780c */ /* 0x000fe20000f24270 */
[----:B------:R-:W-:Y:S03]  /*29c0*/  BSSY B1, `(.L_x_47) ;  /* 0x0000007000017945 */ /* 0x000fe60003800000 */
[----:B------:R-:W-:-:S04]  /*29d0*/  FMUL R2, R2, R91 ;  /* 0x0000005b02027220 */ /* 0x000fc80000400000 */
[----:B------:R-:W-:-:S05]  /*29e0*/  FFMA R2, R29, R90, R2 ;  /* 0x0000005a1d027223 */ /* 0x000fca0000000002 */
[----:B------:R-:W-:-:S05]  /*29f0*/  F2FP.F16.F32.PACK_AB R2, RZ, R2 ;  /* 0x00000002ff02723e */ /* 0x000fca00000000ff */
[----:B------:R0:W-:Y:S01]  /*2a00*/  @P3 STG.E.U16 desc[UR36][R8.64+0x12], R2 ;  /* 0x0000120208003986 */ /* 0x0001e2000c101524 */
[----:B------:R-:W-:Y:S05]  /*2a10*/  @!P1 BRA `(.L_x_48) ;  /* 0x0000000000049947 */ /* 0x000fea0003800000 */
[----:B------:R0:W5:Y:S02]  /*2a20*/  LDG.E.LTC128B.U16 R19, desc[UR36][R6.64+0x10] ;  /* 0x0000102406137981 */ /* 0x000164000c1e1520 */
.L_x_48:
[----:B------:R-:W-:Y:S05]  /*2a30*/  BSYNC B1 ;  /* 0x0000000000017941 */ /* 0x000fea0003800000 */
.L_x_47:
[----:B0----5:R-:W-:Y:S01]  /*2a40*/  HADD2.F32 R2, -RZ, R19.H0_H0 ;  /* 0x20000013ff027230 */ /* 0x021fe20000004100 */
[----:B------:R-:W-:Y:S01]  /*2a50*/  ISETP.GT.AND P0, PT, R0, 0x8, P0 ;  /* 0x000000080000780c */ /* 0x000fe20000704270 */
[----:B------:R-:W-:Y:S03]  /*2a60*/  BSSY B1, `(.L_x_49) ;  /* 0x0000007000017945 */ /* 0x000fe60003800000 */
[----:B---3--:R-:W-:-:S04]  /*2a70*/  FMUL R13, R2, R91 ;  /* 0x0000005b020d7220 */ /* 0x008fc80000400000 */
[----:B------:R-:W-:-:S05]  /*2a80*/  FFMA R13, R30, R90, R13 ;  /* 0x0000005a1e0d7223 */ /* 0x000fca000000000d */
[----:B------:R-:W-:-:S05]  /*2a90*/  F2FP.F16.F32.PACK_AB R13, RZ, R13 ;  /* 0x0000000dff0d723e */ /* 0x000fca00000000ff */
[----:B------:R0:W-:Y:S01]  /*2aa0*/  @P1 STG.E.U16 desc[UR36][R10.64+0x10], R13 ;  /* 0x0000100d0a001986 */ /* 0x0001e2000c101524 */
[----:B------:R-:W-:Y:S05]  /*2ab0*/  @!P0 BRA `(.L_x_50) ;  /* 0x0000000000048947 */ /* 0x000fea0003800000 */
[----:B------:R3:W5:Y:S02]  /*2ac0*/  LDG.E.LTC128B.U16 R19, desc[UR36][R6.64+0x12] ;  /* 0x0000122406137981 */ /* 0x000764000c1e1520 */
.L_x_50:
[----:B------:R-:W-:Y:S05]  /*2ad0*/  BSYNC B1 ;  /* 0x0000000000017941 */ /* 0x000fea0003800000 */
.L_x_49:
        /* <DEDUP_REMOVED lines=10> */
.L_x_52:
[----:B------:R-:W-:Y:S05]  /*2b80*/  BSYNC B1 ;  /* 0x0000000000017941 */ /* 0x000fea0003800000 */
.L_x_51:
[----:B0----5:R-:W-:Y:S01]  /*2b90*/  HADD2.F32 R2, -RZ, R19.H0_H0 ;  /* 0x20000013ff027230 */ /* 0x021fe20000004100 */
        /* <DEDUP_REMOVED lines=9> */
.L_x_54:
[----:B------:R-:W-:Y:S05]  /*2c30*/  BSYNC B1 ;  /* 0x0000000000017941 */ /* 0x000fea0003800000 */
.L_x_53:
        /* <DEDUP_REMOVED lines=9> */
.L_x_56:
[----:B------:R-:W-:Y:S05]  /*2cd0*/  BSYNC B1 ;  /* 0x0000000000017941 */ /* 0x000fea0003800000 */
.L_x_55:
[----:B0----5:R-:W-:Y:S01]  /*2ce0*/  HADD2.F32 R2, -RZ, R19.H0_H0 ;  /* 0x20000013ff027230 */ /* 0x021fe20000004100 */
        /* <DEDUP_REMOVED lines=8> */
.L_x_58:
[----:B------:R-:W-:Y:S05]  /*2d70*/  BSYNC B1 ;  /* 0x0000000000017941 */ /* 0x000fea0003800000 */
.L_x_57:
        /* <DEDUP_REMOVED lines=10> */
.L_x_60:
[----:B------:R-:W-:Y:S05]  /*2e20*/  BSYNC B1 ;  /* 0x0000000000017941 */ /* 0x000fea0003800000 */
.L_x_59:
        /* <DEDUP_REMOVED lines=10> */
.L_x_62:
[----:B------:R-:W-:Y:S05]  /*2ed0*/  BSYNC B1 ;  /* 0x0000000000017941 */ /* 0x000fea0003800000 */
.L_x_61:
        /* <DEDUP_REMOVED lines=9> */
.L_x_64:
[----:B------:R-:W-:Y:S05]  /*2f70*/  BSYNC B1 ;  /* 0x0000000000017941 */ /* 0x000fea0003800000 */
.L_x_63:
        /* <DEDUP_REMOVED lines=9> */
.L_x_66:
[----:B------:R-:W-:Y:S05]  /*3010*/  BSYNC B1 ;  /* 0x0000000000017941 */ /* 0x000fea0003800000 */
.L_x_65:
        /* <DEDUP_REMOVED lines=10> */
.L_x_68:
[----:B------:R-:W-:Y:S05]  /*30c0*/  BSYNC B1 ;  /* 0x0000000000017941 */ /* 0x000fea0003800000 */
.L_x_67:
        /* <DEDUP_REMOVED lines=10> */
.L_x_70:
[----:B------:R-:W-:Y:S05]  /*3170*/  BSYNC B1 ;  /* 0x0000000000017941 */ /* 0x000fea0003800000 */
.L_x_69:
        /* <DEDUP_REMOVED lines=9> */
.L_x_72:
[----:B------:R-:W-:Y:S05]  /*3210*/  BSYNC B1 ;  /* 0x0000000000017941 */ /* 0x000fea0003800000 */
.L_x_71:
        /* <DEDUP_REMOVED lines=9> */
.L_x_74:
[----:B------:R-:W-:Y:S05]  /*32b0*/  BSYNC B1 ;  /* 0x0000000000017941 */ /* 0x000fea0003800000 */
.L_x_73:
        /* <DEDUP_REMOVED lines=10> */
.L_x_76:
[----:B------:R-:W-:Y:S05]  /*3360*/  BSYNC B1 ;  /* 0x0000000000017941 */ /* 0x000fea0003800000 */
.L_x_75:
        /* <DEDUP_REMOVED lines=10> */
.L_x_78:
[----:B------:R-:W-:Y:S05]  /*3410*/  BSYNC B1 ;  /* 0x0000000000017941 */ /* 0x000fea0003800000 */
.L_x_77:
        /* <DEDUP_REMOVED lines=9> */
.L_x_80:
[----:B------:R-:W-:Y:S05]  /*34b0*/  BSYNC B1 ;  /* 0x0000000000017941 */ /* 0x000fea0003800000 */
.L_x_79:
        /* <DEDUP_REMOVED lines=9> */
.L_x_82:
[----:B------:R-:W-:Y:S05]  /*3550*/  BSYNC B1 ;  /* 0x0000000000017941 */ /* 0x000fea0003800000 */
.L_x_81:
        /* <DEDUP_REMOVED lines=10> */
.L_x_84:
[----:B------:R-:W-:Y:S05]  /*3600*/  BSYNC B1 ;  /* 0x0000000000017941 */ /* 0x000fea0003800000 */
.L_x_83:
        /* <DEDUP_REMOVED lines=10> */
.L_x_86:
[----:B------:R-:W-:Y:S05]  /*36b0*/  BSYNC B1 ;  /* 0x0000000000017941 */ /* 0x000fea0003800000 */
.L_x_85:
        /* <DEDUP_REMOVED lines=9> */
.L_x_88:
[----:B------:R-:W-:Y:S05]  /*3750*/  BSYNC B1 ;  /* 0x0000000000017941 */ /* 0x000fea0003800000 */
.L_x_87:
        /* <DEDUP_REMOVED lines=9> */
.L_x_90:
[----:B------:R-:W-:Y:S05]  /*37f0*/  BSYNC B1 ;  /* 0x0000000000017941 */ /* 0x000fea0003800000 */
.L_x_89:
        /* <DEDUP_REMOVED lines=10> */
.L_x_92:
[----:B------:R-:W-:Y:S05]  /*38a0*/  BSYNC B1 ;  /* 0x0000000000017941 */ /* 0x000fea0003800000 */
.L_x_91:
        /* <DEDUP_REMOVED lines=10> */
.L_x_94:
[----:B------:R-:W-:Y:S05]  /*3950*/  BSYNC B1 ;  /* 0x0000000000017941 */ /* 0x000fea0003800000 */
.L_x_93:
        /* <DEDUP_REMOVED lines=9> */
.L_x_96:
[----:B------:R-:W-:Y:S05]  /*39f0*/  BSYNC B1 ;  /* 0x0000000000017941 */ /* 0x000fea0003800000 */
.L_x_95:
        /* <DEDUP_REMOVED lines=9> */
.L_x_98:
[----:B------:R-:W-:Y:S05]  /*3a90*/  BSYNC B1 ;  /* 0x0000000000017941 */ /* 0x000fea0003800000 */
.L_x_97:
        /* <DEDUP_REMOVED lines=10> */
.L_x_100:
[----:B------:R-:W-:Y:S05]  /*3b40*/  BSYNC B1 ;  /* 0x0000000000017941 */ /* 0x000fea0003800000 */
.L_x_99:
        /* <DEDUP_REMOVED lines=10> */
.L_x_102:
[----:B------:R-:W-:Y:S05]  /*3bf0*/  BSYNC B1 ;  /* 0x0000000000017941 */ /* 0x000fea0003800000 */
.L_x_101:
        /* <DEDUP_REMOVED lines=9> */
.L_x_104:
[----:B------:R-:W-:Y:S05]  /*3c90*/  BSYNC B1 ;  /* 0x0000000000017941 */ /* 0x000fea0003800000 */
.L_x_103:
        /* <DEDUP_REMOVED lines=9> */
.L_x_106:
[----:B------:R-:W-:Y:S05]  /*3d30*/  BSYNC B1 ;  /* 0x0000000000017941 */ /* 0x000fea0003800000 */
.L_x_105:
        /* <DEDUP_REMOVED lines=10> */
.L_x_108:
[----:B------:R-:W-:Y:S05]  /*3de0*/  BSYNC B1 ;  /* 0x0000000000017941 */ /* 0x000fea0003800000 */
.L_x_107:
        /* <DEDUP_REMOVED lines=10> */
.L_x_110:
[----:B------:R-:W-:Y:S05]  /*3e90*/  BSYNC B1 ;  /* 0x0000000000017941 */ /* 0x000fea0003800000 */
.L_x_109:
        /* <DEDUP_REMOVED lines=9> */
.L_x_112:
[----:B------:R-:W-:Y:S05]  /*3f30*/  BSYNC B1 ;  /* 0x0000000000017941 */ /* 0x000fea0003800000 */
.L_x_111:
        /* <DEDUP_REMOVED lines=9> */
.L_x_114:
[----:B------:R-:W-:Y:S05]  /*3fd0*/  BSYNC B1 ;  /* 0x0000000000017941 */ /* 0x000fea0003800000 */
.L_x_113:
        /* <DEDUP_REMOVED lines=10> */
.L_x_116:
[----:B------:R-:W-:Y:S05]  /*4080*/  BSYNC B1 ;  /* 0x0000000000017941 */ /* 0x000fea0003800000 */
.L_x_115:
        /* <DEDUP_REMOVED lines=10> */
.L_x_118:
[----:B------:R-:W-:Y:S05]  /*4130*/  BSYNC B1 ;  /* 0x0000000000017941 */ /* 0x000fea0003800000 */
.L_x_117:
        /* <DEDUP_REMOVED lines=9> */
.L_x_120:
[----:B------:R-:W-:Y:S05]  /*41d0*/  BSYNC B1 ;  /* 0x0000000000017941 */ /* 0x000fea0003800000 */
.L_x_119:
        /* <DEDUP_REMOVED lines=9> */
.L_x_122:
[----:B------:R-:W-:Y:S05]  /*4270*/  BSYNC B1 ;  /* 0x0000000000017941 */ /* 0x000fea0003800000 */
.L_x_121:
        /* <DEDUP_REMOVED lines=10> */
.L_x_124:
[----:B------:R-:W-:Y:S05]  /*4320*/  BSYNC B1 ;  /* 0x0000000000017941 */ /* 0x000fea0003800000 */
.L_x_123:
        /* <DEDUP_REMOVED lines=10> */
.L_x_126:
[----:B------:R-:W-:Y:S05]  /*43d0*/  BSYNC B1 ;  /* 0x0000000000017941 */ /* 0x000fea0003800000 */
.L_x_125:
        /* <DEDUP_REMOVED lines=9> */
.L_x_128:
[----:B------:R-:W-:Y:S05]  /*4470*/  BSYNC B1 ;  /* 0x0000000000017941 */ /* 0x000fea0003800000 */
.L_x_127:
        /* <DEDUP_REMOVED lines=9> */
.L_x_130:
[----:B------:R-:W-:Y:S05]  /*4510*/  BSYNC B1 ;  /* 0x0000000000017941 */ /* 0x000fea0003800000 */
.L_x_129:
        /* <DEDUP_REMOVED lines=10> */
.L_x_132:
[----:B------:R-:W-:Y:S05]  /*45c0*/  BSYNC B1 ;  /* 0x0000000000017941 */ /* 0x000fea0003800000 */
.L_x_131:
        /* <DEDUP_REMOVED lines=10> */
.L_x_134:
[----:B------:R-:W-:Y:S05]  /*4670*/  BSYNC B1 ;  /* 0x0000000000017941 */ /* 0x000fea0003800000 */
.L_x_133:
        /* <DEDUP_REMOVED lines=9> */
.L_x_136:
[----:B------:R-:W-:Y:S05]  /*4710*/  BSYNC B1 ;  /* 0x0000000000017941 */ /* 0x000fea0003800000 */
.L_x_135:
        /* <DEDUP_REMOVED lines=9> */
.L_x_138:
[----:B------:R-:W-:Y:S05]  /*47b0*/  BSYNC B1 ;  /* 0x0000000000017941 */ /* 0x000fea0003800000 */
.L_x_137:
        /* <DEDUP_REMOVED lines=10> */
.L_x_140:
[----:B------:R-:W-:Y:S05]  /*4860*/  BSYNC B1 ;  /* 0x0000000000017941 */ /* 0x000fea0003800000 */
.L_x_139:
        /* <DEDUP_REMOVED lines=10> */
.L_x_142:
[----:B------:R-:W-:Y:S05]  /*4910*/  BSYNC B1 ;  /* 0x0000000000017941 */ /* 0x000fea0003800000 */
.L_x_141:
        /* <DEDUP_REMOVED lines=9> */
.L_x_144:
[----:B------:R-:W-:Y:S05]  /*49b0*/  BSYNC B1 ;  /* 0x0000000000017941 */ /* 0x000fea0003800000 */
.L_x_143:
        /* <DEDUP_REMOVED lines=9> */
.L_x_146:
[----:B------:R-:W-:Y:S05]  /*4a50*/  BSYNC B1 ;  /* 0x0000000000017941 */ /* 0x000fea0003800000 */
.L_x_145:
        /* <DEDUP_REMOVED lines=10> */
.L_x_148:
[----:B------:R-:W-:Y:S05]  /*4b00*/  BSYNC B1 ;  /* 0x0000000000017941 */ /* 0x000fea0003800000 */
.L_x_147:
        /* <DEDUP_REMOVED lines=10> */
.L_x_150:
[----:B------:R-:W-:Y:S05]  /*4bb0*/  BSYNC B1 ;  /* 0x0000000000017941 */ /* 0x000fea0003800000 */
.L_x_149:
        /* <DEDUP_REMOVED lines=9> */
.L_x_152:
[----:B------:R-:W-:Y:S05]  /*4c50*/  BSYNC B1 ;  /* 0x0000000000017941 */ /* 0x000fea0003800000 */
.L_x_151:
        /* <DEDUP_REMOVED lines=9> */
.L_x_154:
[----:B------:R-:W-:Y:S05]  /*4cf0*/  BSYNC B1 ;  /* 0x0000000000017941 */ /* 0x000fea0003800000 */
.L_x_153:
        /* <DEDUP_REMOVED lines=10> */
.L_x_156:
[----:B------:R-:W-:Y:S05]  /*4da0*/  BSYNC B1 ;  /* 0x0000000000017941 */ /* 0x000fea0003800000 */
.L_x_155:
[----:B0----5:R-:W-:Y:S01]  /*4db0*/  HADD2.F32 R2, -RZ, R19.H0_H0 ;  /* 0x20000013ff027230 */ /* 0x021fe20000004100 */
[----:B------:R-:W-:Y:S01]  /*4dc0*/  ISETP.GT.AND P0, PT, R3, 0x79, PT ;  /* 0x000000790300780c */ /* 0x000fe20003f04270 */
[----:B------:R-:W-:Y:S01]  /*4dd0*/  @P2 IMAD.MOV.U32 R3, RZ, RZ, R9 ;  /* 0x000000ffff032224 */ /* 0x000fe200078e0009 */
[----:B------:R-:W-:Y:S02]  /*4de0*/  BSSY B1, `(.L_x_157) ;  /* 0x0000009000017945 */ /* 0x000fe40003800000 */
[----:B------:R-:W-:Y:S01]  /*4df0*/  FMUL R13, R2, R91 ;  /* 0x0000005b020d7220 */ /* 0x000fe20000400000 */
[----:B------:R-:W-:Y:S01]  /*4e00*/  @P2 IMAD.MOV.U32 R2, RZ, RZ, R8 ;  /* 0x000000ffff022224 */ /* 0x000fe200078e0008 */
[----:B------:R-:W-:Y:S02]  /*4e10*/  ISETP.GT.AND P3, PT, R0, RZ, P0 ;  /* 0x000000ff0000720c */ /* 0x000fe40000764270 */
[----:B------:R-:W-:-:S05]  /*4e20*/  FFMA R13, R84, R90, R13 ;  /* 0x0000005a540d7223 */ /* 0x000fca000000000d */
[----:B------:R-:W-:-:S05]  /*4e30*/  F2FP.F16.F32.PACK_AB R13, RZ, R13 ;  /* 0x0000000dff0d723e */ /* 0x000fca00000000ff */
[----:B------:R0:W-:Y:S01]  /*4e40*/  @P2 STG.E.U16 desc[UR36][R2.64+0xf0], R13 ;  /* 0x0000f00d02002986 */ /* 0x0001e2000c101524 */
[----:B------:R-:W-:Y:S05]  /*4e50*/  @!P3 BRA `(.L_x_158) ;  /* 0x000000000004b947 */ /* 0x000fea0003800000 */
[----:B------:R0:W5:Y:S02]  /*4e60*/  LDG.E.LTC128B.U16 R19, desc[UR36][R4.64+0xf2] ;  /* 0x0000f22404137981 */ /* 0x000164000c1e1520 */
.L_x_158:
[----:B------:R-:W-:Y:S05]  /*4e70*/  BSYNC B1 ;  /* 0x0000000000017941 */ /* 0x000fea0003800000 */
.L_x_157:
        /* <DEDUP_REMOVED lines=9> */
.L_x_160:
[----:B------:R-:W-:Y:S05]  /*4f10*/  BSYNC B1 ;  /* 0x0000000000017941 */ /* 0x000fea0003800000 */
.L_x_159:
[----:B0----5:R-:W-:Y:S01]  /*4f20*/  HADD2.F32 R2, -RZ, R19.H0_H0 ;  /* 0x20000013ff027230 */ /* 0x021fe20000004100 */
[----:B------:R-:W-:Y:S01]  /*4f30*/  ISETP.GT.AND P0, PT, R0, 0x8, P0 ;  /* 0x000000080000780c */ /* 0x000fe20000704270 */
[----:B------:R-:W-:Y:S03]  /*4f40*/  BSSY B1, `(.L_x_161) ;  /* 0x000000a000017945 */ /* 0x000fe60003800000 */
[----:B------:R-:W-:Y:S01]  /*4f50*/  FMUL R3, R2, R91 ;  /* 0x0000005b02037220 */ /* 0x000fe20000400000 */
[----:B------:R-:W-:-:S03]  /*4f60*/  @P1 IMAD.MOV.U32 R2, RZ, RZ, R10 ;  /* 0x000000ffff021224 */ /* 0x000fc600078e000a */
[----:B------:R-:W-:-:S05]  /*4f70*/  FFMA R3, R86, R90, R3 ;  /* 0x0000005a56037223 */ /* 0x000fca0000000003 */
[----:B------:R-:W-:-:S04]  /*4f80*/  F2FP.F16.F32.PACK_AB R3, RZ, R3 ;  /* 0x00000003ff03723e */ /* 0x000fc800000000ff */
[----:B----4-:R-:W-:Y:S01]  /*4f90*/  PRMT R4, R3, 0x7610, R4 ;  /* 0x0000761003047816 */ /* 0x010fe20000000004 */
[----:B------:R-:W-:-:S05]  /*4fa0*/  @P1 IMAD.MOV.U32 R3, RZ, RZ, R11 ;  /* 0x000000ffff031224 */ /* 0x000fca00078e000b */
[----:B------:R0:W-:Y:S01]  /*4fb0*/  @P1 STG.E.U16 desc[UR36][R2.64+0xf0], R4 ;  /* 0x0000f00402001986 */ /* 0x0001e2000c101524 */
[----:B------:R-:W-:Y:S05]  /*4fc0*/  @!P0 BRA `(.L_x_162) ;  /* 0x0000000000048947 */ /* 0x000fea0003800000 */
[----:B------:R4:W5:Y:S02]  /*4fd0*/  LDG.E.LTC128B.U16 R19, desc[UR36][R6.64+0xf2] ;  /* 0x0000f22406137981 */ /* 0x000964000c1e1520 */
.L_x_162:
[----:B------:R-:W-:Y:S05]  /*4fe0*/  BSYNC B1 ;  /* 0x0000000000017941 */ /* 0x000fea0003800000 */
.L_x_161:
[----:B------:R-:W-:Y:S05]  /*4ff0*/  @!P0 BRA `(.L_x_163) ;  /* 0x0000001000e88947 */ /* 0x000fea0003800000 */
[----:B-----5:R-:W-:-:S05]  /*5000*/  HADD2.F32 R0, -RZ, R19.H0_H0 ;  /* 0x20000013ff007230 */ /* 0x020fca0000004100 */
[----:B------:R-:W-:-:S04]  /*5010*/  FMUL R0, R0, R91 ;  /* 0x0000005b00007220 */ /* 0x000fc80000400000 */
[----:B------:R-:W-:-:S05]  /*5020*/  FFMA R0, R87, R90, R0 ;  /* 0x0000005a57007223 */ /* 0x000fca0000000000 */
[----:B------:R-:W-:-:S05]  /*5030*/  F2FP.F16.F32.PACK_AB R0, RZ, R0 ;  /* 0x00000000ff00723e */ /* 0x000fca00000000ff */
[----:B------:R0:W-:Y:S01]  /*5040*/  STG.E.U16 desc[UR36][R10.64+0xf2], R0 ;  /* 0x0000f2000a007986 */ /* 0x0001e2000c101524 */
[----:B------:R-:W-:Y:S05]  /*5050*/  BRA `(.L_x_163) ;  /* 0x0000001000d07947 */ /* 0x000fea0003800000 */
.L_x_38:
[----:B------:R-:W-:Y:S01]  /*5060*/  ISETP.GT.AND P0, PT, R3, 0x1, PT ;  /* 0x000000010300780c */ /* 0x000fe20003f04270 */
[----:B------:R-:W-:Y:S01]  /*5070*/  ULDC.64 UR4, c[0x0][0x5c0] ;  /* 0x0001700000047ab9 */ /* 0x000fe20000000a00 */
[-C--:B------:R-:W-:Y:S01]  /*5080*/  FMUL R24, R24, R90.reuse ;  /* 0x0000005a18187220 */ /* 0x080fe20000400000 */
[-C--:B------:R-:W-:Y:S01]  /*5090*/  FMUL R25, R25, R90.reuse ;  /* 0x0000005a19197220 */ /* 0x080fe20000400000 */
[----:B------:R-:W-:Y:S01]  /*50a0*/  ISETP.GT.AND P3, PT, R0, RZ, P0 ;  /* 0x000000ff0000720c */ /* 0x000fe20000764270 */
[-C--:B------:R-:W-:Y:S01]  /*50b0*/  FMUL R26, R26, R90.reuse ;  /* 0x0000005a1a1a7220 */ /* 0x080fe20000400000 */
[----:B------:R-:W-:Y:S01]  /*50c0*/  LEA R4, P4, R106, UR4, 0x1 ;  /* 0x000000046a047c11 */ /* 0x000fe2000f8808ff */
[----:B------:R-:W-:Y:S01]  /*50d0*/  FMUL R27, R27, R90 ;  /* 0x0000005a1b1b7220 */ /* 0x000fe20000400000 */
[----:B------:R-:W-:Y:S01]  /*50e0*/  F2FP.F16.F32.PACK_AB R24, RZ, R24 ;  /* 0x00000018ff18723e */ /* 0x000fe200000000ff */
[-C--:B------:R-:W-:Y:S01]  /*50f0*/  FMUL R28, R28, R90.reuse ;  /* 0x0000005a1c1c7220 */ /* 0x080fe20000400000 */
[----:B------:R-:W-:Y:S01]  /*5100*/  LEA.HI.X R5, R106, UR5, R9, 0x1, P4 ;  /* 0x000000056a057c11 */ /* 0x000fe2000a0f0c09 */
[-C--:B------:R-:W-:Y:S01]  /*5110*/  FMUL R29, R29, R90.reuse ;  /* 0x0000005a1d1d7220 */ /* 0x080fe20000400000 */
[----:B------:R-:W-:Y:S01]  /*5120*/  F2FP.F16.F32.PACK_AB R25, RZ, R25 ;  /* 0x00000019ff19723e */ /* 0x000fe200000000ff */
[-C--:B------:R-:W-:Y:S01]  /*5130*/  FMUL R30, R30, R90.reuse ;  /* 0x0000005a1e1e7220 */ /* 0x080fe20000400000 */
[----:B------:R-:W-:Y:S01]  /*5140*/  SHF.L.U64.HI R7, R6, 0x4, R7 ;  /* 0x0000000406077819 */ /* 0x000fe20000010207 */
[----:B------:R-:W-:Y:S01]  /*5150*/  @P1 STG.E.U16 desc[UR36][R4.64], R24 ;  /* 0x0000001804001986 */ /* 0x000fe2000c101524 */
[----:B------:R-:W-:Y:S01]  /*5160*/  ISETP.GT.AND P1, PT, R3, 0x8, PT ;  /* 0x000000080300780c */ /* 0x000fe20003f24270 */
[----:B------:R-:W-:Y:S01]  /*5170*/  FMUL R31, R31, R90 ;  /* 0x0000005a1f1f7220 */ /* 0x000fe20000400000 */
[----:B------:R-:W-:Y:S01]  /*5180*/  ISETP.GT.AND P4, PT, R0, 0x8, P0 ;  /* 0x000000080000780c */ /* 0x000fe20000784270 */
[----:B------:R-:W-:Y:S01]  /*5190*/  @P3 STG.E.U16 desc[UR36][R4.64+0x2], R25 ;  /* 0x0000021904003986 */ /* 0x000fe2000c101524 */
[----:B------:R-:W-:Y:S01]  /*51a0*/  LEA R6, P3, R6, R4, 0x4 ;  /* 0x0000000406067211 */ /* 0x000fe200078620ff */
[-C--:B------:R-:W-:Y:S01]  /*51b0*/  FMUL R32, R32, R90.reuse ;  /* 0x0000005a20207220 */ /* 0x080fe20000400000 */
[C---:B------:R-:W-:Y:S01]  /*51c0*/  ISETP.GT.AND P2, PT, R0.reuse, 0x8, P2 ;  /* 0x000000080000780c */ /* 0x040fe20001744270 */
[-C--:B------:R-:W-:Y:S01]  /*51d0*/  FMUL R33, R33, R90.reuse ;  /* 0x0000005a21217220 */ /* 0x080fe20000400000 */
[----:B------:R-:W-:Y:S01]  /*51e0*/  ISETP.GT.AND P0, PT, R3, 0x9, PT ;  /* 0x000000090300780c */ /* 0x000fe20003f04270 */
[----:B------:R-:W-:Y:S01]  /*51f0*/  IMAD.X R7, R7, 0x1, R5, P3 ;  /* 0x0000000107077824 */ /* 0x000fe200018e0605 */
[----:B------:R-:W-:Y:S01]  /*5200*/  ISETP.GT.AND P5, PT, R0, RZ, P1 ;  /* 0x000000ff0000720c */ /* 0x000fe20000fa4270 */
[-C--:B------:R-:W-:Y:S01]  /*5210*/  FMUL R34, R34, R90.reuse ;  /* 0x0000005a22227220 */ /* 0x080fe20000400000 */
[----:B------:R-:W-:Y:S01]  /*5220*/  ISETP.GT.AND P3, PT, R0, RZ, P0 ;  /* 0x000000ff0000720c */ /* 0x000fe20000764270 */
[----:B------:R-:W-:Y:S01]  /*5230*/  FMUL R35, R35, R90 ;  /* 0x0000005a23237220 */ /* 0x000fe20000400000 */
[----:B------:R-:W-:Y:S01]  /*5240*/  F2FP.F16.F32.PACK_AB R26, RZ, R26 ;  /* 0x0000001aff1a723e */ /* 0x000fe200000000ff */
[-C--:B------:R-:W-:Y:S01]  /*5250*/  FMUL R36, R36, R90.reuse ;  /* 0x0000005a24247220 */ /* 0x080fe20000400000 */
[----:B------:R-:W-:Y:S01]  /*5260*/  F2FP.F16.F32.PACK_AB R27, RZ, R27 ;  /* 0x0000001bff1b723e */ /* 0x000fe200000000ff */
[----:B------:R-:W-:Y:S01]  /*5270*/  FMUL R37, R37, R90 ;  /* 0x0000005a25257220 */ /* 0x000fe20000400000 */
[----:B------:R-:W-:Y:S01]  /*5280*/  F2FP.F16.F32.PACK_AB R28, RZ, R28 ;  /* 0x0000001cff1c723e */ /* 0x000fe200000000ff */
[----:B------:R-:W-:Y:S01]  /*5290*/  @P2 STG.E.U16 desc[UR36][R6.64], R26 ;  /* 0x0000001a06002986 */ /* 0x000fe2000c101524 */
[----:B------:R-:W-:Y:S01]  /*52a0*/  F2FP.F16.F32.PACK_AB R29, RZ, R29 ;  /* 0x0000001dff1d723e */ /* 0x000fe200000000ff */
[-C--:B------:R-:W-:Y:S01]  /*52b0*/  FMUL R38, R38, R90.reuse ;  /* 0x0000005a26267220 */ /* 0x080fe20000400000 */
[C---:B------:R-:W-:Y:S01]  /*52c0*/  ISETP.GT.AND P2, PT, R0.reuse, 0x8, P1 ;  /* 0x000000080000780c */ /* 0x040fe20000f44270 */
[----:B------:R-:W-:Y:S01]  /*52d0*/  @P4 STG.E.U16 desc[UR36][R6.64+0x2], R27 ;  /* 0x0000021b06004986 */ /* 0x000fe2000c101524 */
[----:B------:R-:W-:Y:S01]  /*52e0*/  ISETP.GT.AND P1, PT, R3, 0x10, PT ;  /* 0x000000100300780c */ /* 0x000fe20003f24270 */
[----:B------:R-:W-:Y:S01]  /*52f0*/  FMUL R39, R39, R90 ;  /* 0x0000005a27277220 */ /* 0x000fe20000400000 */
[----:B------:R-:W-:Y:S01]  /*5300*/  F2FP.F16.F32.PACK_AB R30, RZ, R30 ;  /* 0x0000001eff1e723e */ /* 0x000fe200000000ff */
[----:B------:R-:W-:Y:S01]  /*5310*/  @P5 STG.E.U16 desc[UR36][R4.64+0x10], R28 ;  /* 0x0000101c04005986 */ /* 0x000fe2000c101524 */
[----:B------:R-:W-:Y:S01]  /*5320*/  ISETP.GT.AND P4, PT, R0, RZ, P1 ;  /* 0x000000ff0000720c */ /* 0x000fe20000f84270 */
[-C--:B------:R-:W-:Y:S01]  /*5330*/  FMUL R40, R40, R90.reuse ;  /* 0x0000005a28287220 */ /* 0x080fe20000400000 */
[----:B------:R-:W-:Y:S01]  /*5340*/  F2FP.F16.F32.PACK_AB R31, RZ, R31 ;  /* 0x0000001fff1f723e */ /* 0x000fe200000000ff */
[----:B------:R-:W-:Y:S01]  /*5350*/  @P3 STG.E.U16 desc[UR36][R4.64+0x12], R29 ;  /* 0x0000121d04003986 */ /* 0x000fe2000c101524 */
[----:B------:R-:W-:Y:S01]  /*5360*/  ISETP.GT.AND P3, PT, R0, 0x8, P0 ;  /* 0x000000080000780c */ /* 0x000fe20000764270 */
[----:B------:R-:W-:Y:S01]  /*5370*/  FMUL R41, R41, R90 ;  /* 0x0000005a29297220 */ /* 0x000fe20000400000 */
[----:B------:R-:W-:Y:S01]  /*5380*/  ISETP.GT.AND P0, PT, R3, 0x11, PT ;  /* 0x000000110300780c */ /* 0x000fe20003f04270 */
[----:B------:R-:W-:Y:S01]  /*5390*/  @P2 STG.E.U16 desc[UR36][R6.64+0x10], R30 ;  /* 0x0000101e06002986 */ /* 0x000fe2000c101524 */
[----:B------:R-:W-:Y:S01]  /*53a0*/  F2FP.F16.F32.PACK_AB R32, RZ, R32 ;  /* 0x00000020ff20723e */ /* 0x000fe200000000ff */
[-C--:B------:R-:W-:Y:S01]  /*53b0*/  FMUL R42, R42, R90.reuse ;  /* 0x0000005a2a2a7220 */ /* 0x080fe20000400000 */
[C---:B------:R-:W-:Y:S01]  /*53c0*/  ISETP.GT.AND P5, PT, R0.reuse, RZ, P0 ;  /* 0x000000ff0000720c */ /* 0x040fe200007a4270 */
[-C--:B------:R-:W-:Y:S01]  /*53d0*/  FMUL R43, R43, R90.reuse ;  /* 0x0000005a2b2b7220 */ /* 0x080fe20000400000 */
[----:B------:R-:W-:Y:S01]  /*53e0*/  ISETP.GT.AND P2, PT, R0, 0x8, P1 ;  /* 0x000000080000780c */ /* 0x000fe20000f44270 */
[-C--:B------:R-:W-:Y:S01]  /*53f0*/  FMUL R44, R44, R90.reuse ;  /* 0x0000005a2c2c7220 */ /* 0x080fe20000400000 */
[----:B------:R-:W-:Y:S01]  /*5400*/  ISETP.GT.AND P1, PT, R3, 0x18, PT ;  /* 0x000000180300780c */ /* 0x000fe20003f24270 */
[-C--:B------:R-:W-:Y:S01]  /*5410*/  FMUL R45, R45, R90.reuse ;  /* 0x0000005a2d2d7220 */ /* 0x080fe20000400000 */
[----:B------:R-:W-:Y:S01]  /*5420*/  F2FP.F16.F32.PACK_AB R33, RZ, R33 ;  /* 0x00000021ff21723e */ /* 0x000fe200000000ff */
[----:B------:R-:W-:Y:S01]  /*5430*/  @P3 STG.E.U16 desc[UR36][R6.64+0x12], R31 ;  /* 0x0000121f06003986 */ /* 0x000fe2000c101524 */
[----:B------:R-:W-:Y:S01]  /*5440*/  ISETP.GT.AND P3, PT, R0, 0x8, P0 ;  /* 0x000000080000780c */ /* 0x000fe20000764270 */
[-C--:B------:R-:W-:Y:S01]  /*5450*/  FMUL R46, R46, R90.reuse ;  /* 0x0000005a2e2e7220 */ /* 0x080fe20000400000 */
[----:B------:R-:W-:Y:S01]  /*5460*/  ISETP.GT.AND P0, PT, R3, 0x19, PT ;  /* 0x000000190300780c */ /* 0x000fe20003f04270 */
[----:B------:R-:W-:Y:S01]  /*5470*/  @P4 STG.E.U16 desc[UR36][R4.64+0x20], R32 ;  /* 0x0000202004004986 */ /* 0x000fe2000c101524 */
[C---:B------:R-:W-:Y:S01]  /*5480*/  ISETP.GT.AND P4, PT, R0.reuse, RZ, P1 ;  /* 0x000000ff0000720c */ /* 0x040fe20000f84270 */
[----:B------:R-:W-:Y:S01]  /*5490*/  FMUL R47, R47, R90 ;  /* 0x0000005a2f2f7220 */ /* 0x000fe20000400000 */
[----:B------:R-:W-:Y:S01]  /*54a0*/  F2FP.F16.F32.PACK_AB R34, RZ, R34 ;  /* 0x00000022ff22723e */ /* 0x000fe200000000ff */
[----:B------:R-:W-:Y:S01]  /*54b0*/  @P5 STG.E.U16 desc[UR36][R4.64+0x22], R33 ;  /* 0x0000222104005986 */ /* 0x000fe2000c101524 */
[----:B------:R-:W-:Y:S01]  /*54c0*/  ISETP.GT.AND P5, PT, R0, RZ, P0 ;  /* 0x000000ff0000720c */ /* 0x000fe200007a4270 */
[----:B------:R-:W-:Y:S01]  /*54d0*/  FMUL R48, R48, R90 ;  /* 0x0000005a30307220 */ /* 0x000fe20000400000 */
[----:B------:R-:W-:Y:S01]  /*54e0*/  F2FP.F16.F32.PACK_AB R35, RZ, R35 ;  /* 0x00000023ff23723e */ /* 0x000fe200000000ff */
[----:B------:R-:W-:Y:S01]  /*54f0*/  @P2 STG.E.U16 desc[UR36][R6.64+0x20], R34 ;  /* 0x0000202206002986 */ /* 0x000fe2000c101524 */
[----:B------:R-:W-:Y:S01]  /*5500*/  F2FP.F16.F32.PACK_AB R36, RZ, R36 ;  /* 0x00000024ff24723e */ /* 0x000fe200000000ff */
[-C--:B------:R-:W-:Y:S01]  /*5510*/  FMUL R49, R49, R90.reuse ;  /* 0x0000005a31317220 */ /* 0x080fe20000400000 */
[----:B------:R-:W-:Y:S01]  /*5520*/  ISETP.GT.AND P2, PT, R0, 0x8, P1 ;  /* 0x000000080000780c */ /* 0x000fe20000f44270 */
[----:B------:R-:W-:Y:S01]  /*5530*/  @P3 STG.E.U16 desc[UR36][R6.64+0x22], R35 ;  /* 0x0000222306003986 */ /* 0x000fe2000c101524 */
[----:B------:R-:W-:Y:S01]  /*5540*/  ISETP.GT.AND P1, PT, R3, 0x20, PT ;  /* 0x000000200300780c */ /* 0x000fe20003f24270 */
[-C--:B------:R-:W-:Y:S01]  /*5550*/  FMUL R50, R50, R90.reuse ;  /* 0x0000005a32327220 */ /* 0x080fe20000400000 */
[----:B------:R-:W-:Y:S01]  /*5560*/  F2FP.F16.F32.PACK_AB R37, RZ, R37 ;  /* 0x00000025ff25723e */ /* 0x000fe200000000ff */
[----:B------:R-:W-:Y:S01]  /*5570*/  @P4 STG.E.U16 desc[UR36][R4.64+0x30], R36 ;  /* 0x0000302404004986 */ /* 0x000fe2000c101524 */
[C---:B------:R-:W-:Y:S01]  /*5580*/  ISETP.GT.AND P3, PT, R0.reuse, 0x8, P0 ;  /* 0x000000080000780c */ /* 0x040fe20000764270 */
[-C--:B------:R-:W-:Y:S01]  /*5590*/  FMUL R51, R51, R90.reuse ;  /* 0x0000005a33337220 */ /* 0x080fe20000400000 */
[----:B------:R-:W-:Y:S01]  /*55a0*/  ISETP.GT.AND P0, PT, R3, 0x21, PT ;  /* 0x000000210300780c */ /* 0x000fe20003f04270 */
[----:B------:R-:W-:Y:S01]  /*55b0*/  @P5 STG.E.U16 desc[UR36][R4.64+0x32], R37 ;  /* 0x0000322504005986 */ /* 0x000fe2000c101524 */
[----:B------:R-:W-:Y:S01]  /*55c0*/  ISETP.GT.AND P4, PT, R0, RZ, P1 ;  /* 0x000000ff0000720c */ /* 0x000fe20000f84270 */
[----:B------:R-:W-:Y:S01]  /*55d0*/  FMUL R52, R52, R90 ;  /* 0x0000005a34347220 */ /* 0x000fe20000400000 */
[----:B------:R-:W-:Y:S01]  /*55e0*/  F2FP.F16.F32.PACK_AB R38, RZ, R38 ;  /* 0x00000026ff26723e */ /* 0x000fe200000000ff */
[-C--:B------:R-:W-:Y:S01]  /*55f0*/  FMUL R53, R53, R90.reuse ;  /* 0x0000005a35357220 */ /* 0x080fe20000400000 */
        /* <DEDUP_REMOVED lines=113> */
[----:B------:R-:W-:Y:S01]  /*5d10*/  FMUL R87, R87, R90 ;  /* 0x0000005a57577220 */ /* 0x000fe20000400000 */
[----:B------:R-:W-:Y:S01]  /*5d20*/  ISETP.GT.AND P0, PT, R3, 0x51, PT ;  /* 0x000000510300780c */ /* 0x000fe20003f04270 */
[----:B------:R-:W-:Y:S01]  /*5d30*/  @P5 STG.E.U16 desc[UR36][R4.64+0x92], R61 ;  /* 0x0000923d04005986 */ /* 0x000fe2000c101524 */
[----:B------:R-:W-:-:S02]  /*5d40*/  ISETP.GT.AND P4, PT, R0, RZ, P1 ;  /* 0x000000ff0000720c */ /* 0x000fc40000f84270 */
[----:B------:R-:W-:Y:S02]  /*5d50*/  F2FP.F16.F32.PACK_AB R62, RZ, R62 ;  /* 0x0000003eff3e723e */ /* 0x000fe400000000ff */
[C---:B------:R-:W-:Y:S02]  /*5d60*/  ISETP.GT.AND P5, PT, R0.reuse, RZ, P0 ;  /* 0x000000ff0000720c */ /* 0x040fe400007a4270 */
[----:B------:R-:W-:Y:S01]  /*5d70*/  F2FP.F16.F32.PACK_AB R63, RZ, R63 ;  /* 0x0000003fff3f723e */ /* 0x000fe200000000ff */
[----:B------:R-:W-:Y:S01]  /*5d80*/  @P2 STG.E.U16 desc[UR36][R6.64+0x90], R62 ;  /* 0x0000903e06002986 */ /* 0x000fe2000c101524 */
[----:B------:R-:W-:Y:S02]  /*5d90*/  F2FP.F16.F32.PACK_AB R64, RZ, R64 ;  /* 0x00000040ff40723e */ /* 0x000fe400000000ff */
[----:B------:R-:W-:Y:S01]  /*5da0*/  ISETP.GT.AND P2, PT, R0, 0x8, P1 ;  /* 0x000000080000780c */ /* 0x000fe20000f44270 */
[----:B------:R-:W-:Y:S01]  /*5db0*/  @P3 STG.E.U16 desc[UR36][R6.64+0x92], R63 ;  /* 0x0000923f06003986 */ /* 0x000fe2000c101524 */
[----:B------:R-:W-:-:S02]  /*5dc0*/  ISETP.GT.AND P1, PT, R3, 0x58, PT ;  /* 0x000000580300780c */ /* 0x000fc40003f24270 */
[----:B------:R-:W-:Y:S01]  /*5dd0*/  F2FP.F16.F32.PACK_AB R65, RZ, R65 ;  /* 0x00000041ff41723e */ /* 0x000fe200000000ff */
[----:B------:R-:W-:Y:S01]  /*5de0*/  @P4 STG.E.U16 desc[UR36][R4.64+0xa0], R64 ;  /* 0x0000a04004004986 */ /* 0x000fe2000c101524 */
[C---:B------:R-:W-:Y:S02]  /*5df0*/  ISETP.GT.AND P3, PT, R0.reuse, 0x8, P0 ;  /* 0x000000080000780c */ /* 0x040fe40000764270 */
[----:B------:R-:W-:Y:S01]  /*5e00*/  ISETP.GT.AND P0, PT, R3, 0x59, PT ;  /* 0x000000590300780c */ /* 0x000fe20003f04270 */
[----:B------:R-:W-:Y:S01]  /*5e10*/  @P5 STG.E.U16 desc[UR36][R4.64+0xa2], R65 ;  /* 0x0000a24104005986 */ /* 0x000fe2000c101524 */
[C---:B------:R-:W-:Y:S02]  /*5e20*/  ISETP.GT.AND P4, PT, R0.reuse, RZ, P1 ;  /* 0x000000ff0000720c */ /* 0x040fe40000f84270 */
[----:B------:R-:W-:Y:S02]  /*5e30*/  F2FP.F16.F32.PACK_AB R66, RZ, R66 ;  /* 0x00000042ff42723e */ /* 0x000fe400000000ff */
[----:B------:R-:W-:-:S02]  /*5e40*/  ISETP.GT.AND P5, PT, R0, RZ, P0 ;  /* 0x000000ff0000720c */ /* 0x000fc400007a4270 */
[----:B------:R-:W-:Y:S01]  /*5e50*/  F2FP.F16.F32.PACK_AB R67, RZ, R67 ;  /* 0x00000043ff43723e */ /* 0x000fe200000000ff */
[----:B------:R-:W-:Y:S01]  /*5e60*/  @P2 STG.E.U16 desc[UR36][R6.64+0xa0], R66 ;  /* 0x0000a04206002986 */ /* 0x000fe2000c101524 */
[----:B------:R-:W-:Y:S02]  /*5e70*/  F2FP.F16.F32.PACK_AB R68, RZ, R68 ;  /* 0x00000044ff44723e */ /* 0x000fe400000000ff */
[C---:B------:R-:W-:Y:S01]  /*5e80*/  ISETP.GT.AND P2, PT, R0.reuse, 0x8, P1 ;  /* 0x000000080000780c */ /* 0x040fe20000f44270 */
[----:B------:R-:W-:Y:S01]  /*5e90*/  @P3 STG.E.U16 desc[UR36][R6.64+0xa2], R67 ;  /* 0x0000a24306003986 */ /* 0x000fe2000c101524 */
[----:B------:R-:W-:Y:S02]  /*5ea0*/  ISETP.GT.AND P1, PT, R3, 0x60, PT ;  /* 0x000000600300780c */ /* 0x000fe40003f24270 */
[----:B------:R-:W-:Y:S01]  /*5eb0*/  F2FP.F16.F32.PACK_AB R69, RZ, R69 ;  /* 0x00000045ff45723e */ /* 0x000fe200000000ff */
[----:B------:R-:W-:Y:S01]  /*5ec0*/  @P4 STG.E.U16 desc[UR36][R4.64+0xb0], R68 ;  /* 0x0000b04404004986 */ /* 0x000fe2000c101524 */
[----:B------:R-:W-:-:S02]  /*5ed0*/  ISETP.GT.AND P3, PT, R0, 0x8, P0 ;  /* 0x000000080000780c */ /* 0x000fc40000764270 */
[----:B------:R-:W-:Y:S01]  /*5ee0*/  ISETP.GT.AND P0, PT, R3, 0x61, PT ;  /* 0x000000610300780c */ /* 0x000fe20003f04270 */
[----:B------:R-:W-:Y:S01]  /*5ef0*/  @P5 STG.E.U16 desc[UR36][R4.64+0xb2], R69 ;  /* 0x0000b24504005986 */ /* 0x000fe2000c101524 */
[C---:B------:R-:W-:Y:S02]  /*5f00*/  ISETP.GT.AND P4, PT, R0.reuse, RZ, P1 ;  /* 0x000000ff0000720c */ /* 0x040fe40000f84270 */
[----:B------:R-:W-:Y:S02]  /*5f10*/  ISETP.GT.AND P5, PT, R0, RZ, P0 ;  /* 0x000000ff0000720c */ /* 0x000fe400007a4270 */
[----:B------:R-:W-:Y:S02]  /*5f20*/  F2FP.F16.F32.PACK_AB R70, RZ, R70 ;  /* 0x00000046ff46723e */ /* 0x000fe400000000ff */
[----:B------:R-:W-:Y:S02]  /*5f30*/  F2FP.F16.F32.PACK_AB R71, RZ, R71 ;  /* 0x00000047ff47723e */ /* 0x000fe400000000ff */
[----:B------:R-:W-:Y:S01]  /*5f40*/  F2FP.F16.F32.PACK_AB R72, RZ, R72 ;  /* 0x00000048ff48723e */ /* 0x000fe200000000ff */
[----:B------:R-:W-:Y:S01]  /*5f50*/  @P2 STG.E.U16 desc[UR36][R6.64+0xb0], R70 ;  /* 0x0000b04606002986 */ /* 0x000fe2000c101524 */
[----:B------:R-:W-:-:S02]  /*5f60*/  F2FP.F16.F32.PACK_AB R73, RZ, R73 ;  /* 0x00000049ff49723e */ /* 0x000fc400000000ff */
[C---:B------:R-:W-:Y:S01]  /*5f70*/  ISETP.GT.AND P1, PT, R0.reuse, 0x8, P1 ;  /* 0x000000080000780c */ /* 0x040fe20000f24270 */
[----:B------:R-:W-:Y:S01]  /*5f80*/  @P3 STG.E.U16 desc[UR36][R6.64+0xb2], R71 ;  /* 0x0000b24706003986 */ /* 0x000fe2000c101524 */
[C---:B------:R-:W-:Y:S02]  /*5f90*/  ISETP.GT.AND P2, PT, R0.reuse, 0x8, P0 ;  /* 0x000000080000780c */ /* 0x040fe40000744270 */
[C---:B------:R-:W-:Y:S01]  /*5fa0*/  ISETP.GT.AND P0, PT, R3.reuse, 0x69, PT ;  /* 0x000000690300780c */ /* 0x040fe20003f04270 */
[----:B------:R-:W-:Y:S01]  /*5fb0*/  @P4 STG.E.U16 desc[UR36][R4.64+0xc0], R72 ;  /* 0x0000c04804004986 */ /* 0x000fe2000c101524 */
[----:B------:R-:W-:Y:S02]  /*5fc0*/  ISETP.GT.AND P4, PT, R3, 0x68, PT ;  /* 0x000000680300780c */ /* 0x000fe40003f84270 */
[----:B------:R-:W-:Y:S01]  /*5fd0*/  F2FP.F16.F32.PACK_AB R74, RZ, R74 ;  /* 0x0000004aff4a723e */ /* 0x000fe200000000ff */
[----:B------:R-:W-:Y:S01]  /*5fe0*/  @P5 STG.E.U16 desc[UR36][R4.64+0xc2], R73 ;  /* 0x0000c24904005986 */ /* 0x000fe2000c101524 */
[----:B------:R-:W-:-:S02]  /*5ff0*/  ISETP.GT.AND P5, PT, R0, RZ, P4 ;  /* 0x000000ff0000720c */ /* 0x000fc400027a4270 */
[C---:B------:R-:W-:Y:S01]  /*6000*/  ISETP.GT.AND P3, PT, R0.reuse, RZ, P0 ;  /* 0x000000ff0000720c */ /* 0x040fe20000764270 */
[----:B------:R-:W-:Y:S01]  /*6010*/  @P1 STG.E.U16 desc[UR36][R6.64+0xc0], R74 ;  /* 0x0000c04a06001986 */ /* 0x000fe2000c101524 */
[----:B------:R-:W-:Y:S02]  /*6020*/  F2FP.F16.F32.PACK_AB R75, RZ, R75 ;  /* 0x0000004bff4b723e */ /* 0x000fe400000000ff */
[----:B------:R-:W-:Y:S02]  /*6030*/  F2FP.F16.F32.PACK_AB R76, RZ, R76 ;  /* 0x0000004cff4c723e */ /* 0x000fe400000000ff */
[C---:B------:R-:W-:Y:S01]  /*6040*/  ISETP.GT.AND P4, PT, R0.reuse, 0x8, P4 ;  /* 0x000000080000780c */ /* 0x040fe20002784270 */
[----:B------:R-:W-:Y:S01]  /*6050*/  @P2 STG.E.U16 desc[UR36][R6.64+0xc2], R75 ;  /* 0x0000c24b06002986 */ /* 0x000fe2000c101524 */
[----:B------:R-:W-:Y:S02]  /*6060*/  F2FP.F16.F32.PACK_AB R77, RZ, R77 ;  /* 0x0000004dff4d723e */ /* 0x000fe400000000ff */
[----:B------:R-:W-:Y:S01]  /*6070*/  ISETP.GT.AND P2, PT, R3, 0x71, PT ;  /* 0x000000710300780c */ /* 0x000fe20003f44270 */
[----:B------:R-:W-:Y:S01]  /*6080*/  @P5 STG.E.U16 desc[UR36][R4.64+0xd0], R76 ;  /* 0x0000d04c04005986 */ /* 0x000fe2000c101524 */
[----:B------:R-:W-:-:S02]  /*6090*/  ISETP.GT.AND P5, PT, R0, 0x8, P0 ;  /* 0x000000080000780c */ /* 0x000fc400007a4270 */
[C---:B------:R-:W-:Y:S01]  /*60a0*/  ISETP.GT.AND P1, PT, R3.reuse, 0x78, PT ;  /* 0x000000780300780c */ /* 0x040fe20003f24270 */
[----:B------:R-:W-:Y:S01]  /*60b0*/  @P3 STG.E.U16 desc[UR36][R4.64+0xd2], R77 ;  /* 0x0000d24d04003986 */ /* 0x000fe2000c101524 */
[C---:B------:R-:W-:Y:S02]  /*60c0*/  ISETP.GT.AND P3, PT, R3.reuse, 0x70, PT ;  /* 0x000000700300780c */ /* 0x040fe40003f64270 */
[----:B------:R-:W-:Y:S01]  /*60d0*/  ISETP.GT.AND P0, PT, R3, 0x79, PT ;  /* 0x000000790300780c */ /* 0x000fe20003f04270 */
[----:B------:R-:W-:Y:S01]  /*60e0*/  @P4 IMAD.MOV.U32 R2, RZ, RZ, R6 ;  /* 0x000000ffff024224 */ /* 0x000fe200078e0006 */
[----:B------:R-:W-:Y:S01]  /*60f0*/  F2FP.F16.F32.PACK_AB R78, RZ, R78 ;  /* 0x0000004eff4e723e */ /* 0x000fe200000000ff */
[----:B------:R-:W-:Y:S01]  /*6100*/  @P4 IMAD.MOV.U32 R3, RZ, RZ, R7 ;  /* 0x000000ffff034224 */ /* 0x000fe200078e0007 */
[----:B------:R-:W-:Y:S02]  /*6110*/  F2FP.F16.F32.PACK_AB R79, RZ, R79 ;  /* 0x0000004fff4f723e */ /* 0x000fe400000000ff */
[----:B------:R-:W-:-:S02]  /*6120*/  F2FP.F16.F32.PACK_AB R80, RZ, R80 ;  /* 0x00000050ff50723e */ /* 0x000fc400000000ff */
[----:B------:R0:W-:Y:S01]  /*6130*/  @P4 STG.E.U16 desc[UR36][R2.64+0xd0], R78 ;  /* 0x0000d04e02004986 */ /* 0x0001e2000c101524 */
[C---:B------:R-:W-:Y:S02]  /*6140*/  ISETP.GT.AND P4, PT, R0.reuse, RZ, P2 ;  /* 0x000000ff0000720c */ /* 0x040fe40001784270 */
[----:B------:R-:W-:Y:S02]  /*6150*/  F2FP.F16.F32.PACK_AB R81, RZ, R81 ;  /* 0x00000051ff51723e */ /* 0x000fe400000000ff */
[----:B------:R-:W-:Y:S02]  /*6160*/  ISETP.GT.AND P2, PT, R0, 0x8, P2 ;  /* 0x000000080000780c */ /* 0x000fe40001744270 */
[----:B------:R-:W-:Y:S02]  /*6170*/  F2FP.F16.F32.PACK_AB R82, RZ, R82 ;  /* 0x00000052ff52723e */ /* 0x000fe400000000ff */
[----:B------:R-:W-:Y:S02]  /*6180*/  F2FP.F16.F32.PACK_AB R83, RZ, R83 ;  /* 0x00000053ff53723e */ /* 0x000fe400000000ff */
[----:B------:R-:W-:Y:S01]  /*6190*/  F2FP.F16.F32.PACK_AB R84, RZ, R84 ;  /* 0x00000054ff54723e */ /* 0x000fe200000000ff */
[----:B0-----:R-:W-:Y:S01]  /*61a0*/  @P5 IMAD.MOV.U32 R2, RZ, RZ, R6 ;  /* 0x000000ffff025224 */ /* 0x001fe200078e0006 */
[----:B------:R-:W-:Y:S01]  /*61b0*/  F2FP.F16.F32.PACK_AB R85, RZ, R85 ;  /* 0x00000055ff55723e */ /* 0x000fe200000000ff */
[----:B------:R-:W-:Y:S01]  /*61c0*/  @P5 IMAD.MOV.U32 R3, RZ, RZ, R7 ;  /* 0x000000ffff035224 */ /* 0x000fe200078e0007 */
[----:B------:R-:W-:-:S02]  /*61d0*/  F2FP.F16.F32.PACK_AB R86, RZ, R86 ;  /* 0x00000056ff56723e */ /* 0x000fc400000000ff */
[----:B------:R-:W-:Y:S02]  /*61e0*/  F2FP.F16.F32.PACK_AB R87, RZ, R87 ;  /* 0x00000057ff57723e */ /* 0x000fe400000000ff */
[----:B------:R0:W-:Y:S01]  /*61f0*/  @P5 STG.E.U16 desc[UR36][R2.64+0xd2], R79 ;  /* 0x0000d24f02005986 */ /* 0x0001e2000c101524 */
[C---:B------:R-:W-:Y:S02]  /*6200*/  ISETP.GT.AND P5, PT, R0.reuse, RZ, P3 ;  /* 0x000000ff0000720c */ /* 0x040fe40001fa4270 */
[----:B------:R-:W-:-:S11]  /*6210*/  ISETP.GT.AND P3, PT, R0, 0x8, P3 ;  /* 0x000000080000780c */ /* 0x000fd60001f64270 */
[----:B0-----:R-:W-:Y:S02]  /*6220*/  @P5 IMAD.MOV.U32 R2, RZ, RZ, R4 ;  /* 0x000000ffff025224 */ /* 0x001fe400078e0004 */
[----:B------:R-:W-:-:S05]  /*6230*/  @P5 IMAD.MOV.U32 R3, RZ, RZ, R5 ;  /* 0x000000ffff035224 */ /* 0x000fca00078e0005 */
[----:B------:R0:W-:Y:S01]  /*6240*/  @P5 STG.E.U16 desc[UR36][R2.64+0xe0], R80 ;  /* 0x0000e05002005986 */ /* 0x0001e2000c101524 */
[C---:B------:R-:W-:Y:S02]  /*6250*/  ISETP.GT.AND P5, PT, R0.reuse, RZ, P0 ;  /* 0x000000ff0000720c */ /* 0x040fe400007a4270 */
[----:B------:R-:W-:Y:S01]  /*6260*/  ISETP.GT.AND P0, PT, R0, 0x8, P0 ;  /* 0x000000080000780c */ /* 0x000fe20000704270 */
[----:B0-----:R-:W-:Y:S02]  /*6270*/  @P4 IMAD.MOV.U32 R2, RZ, RZ, R4 ;  /* 0x000000ffff024224 */ /* 0x001fe400078e0004 */
[----:B------:R-:W-:-:S05]  /*6280*/  @P4 IMAD.MOV.U32 R3, RZ, RZ, R5 ;  /* 0x000000ffff034224 */ /* 0x000fca00078e0005 */
[----:B------:R0:W-:Y:S01]  /*6290*/  @P4 STG.E.U16 desc[UR36][R2.64+0xe2], R81 ;  /* 0x0000e25102004986 */ /* 0x0001e2000c101524 */
[C---:B------:R-:W-:Y:S02]  /*62a0*/  ISETP.GT.AND P4, PT, R0.reuse, RZ, P1 ;  /* 0x000000ff0000720c */ /* 0x040fe40000f84270 */
[----:B------:R-:W-:Y:S01]  /*62b0*/  ISETP.GT.AND P1, PT, R0, 0x8, P1 ;  /* 0x000000080000780c */ /* 0x000fe20000f24270 */
[----:B0-----:R-:W-:Y:S02]  /*62c0*/  @P3 IMAD.MOV.U32 R2, RZ, RZ, R6 ;  /* 0x000000ffff023224 */ /* 0x001fe400078e0006 */
[----:B------:R-:W-:-:S05]  /*62d0*/  @P3 IMAD.MOV.U32 R3, RZ, RZ, R7 ;  /* 0x000000ffff033224 */ /* 0x000fca00078e0007 */
[----:B------:R0:W-:Y:S02]  /*62e0*/  @P3 STG.E.U16 desc[UR36][R2.64+0xe0], R82 ;  /* 0x0000e05202003986 */ /* 0x0001e4000c101524 */
[----:B0-----:R-:W-:Y:S02]  /*62f0*/  @P2 IMAD.MOV.U32 R2, RZ, RZ, R6 ;  /* 0x000000ffff022224 */ /* 0x001fe400078e0006 */
[----:B------:R-:W-:-:S05]  /*6300*/  @P2 IMAD.MOV.U32 R3, RZ, RZ, R7 ;  /* 0x000000ffff032224 */ /* 0x000fca00078e0007 */
[----:B------:R0:W-:Y:S02]  /*6310*/  @P2 STG.E.U16 desc[UR36][R2.64+0xe2], R83 ;  /* 0x0000e25302002986 */ /* 0x0001e4000c101524 */
[----:B0-----:R-:W-:Y:S02]  /*6320*/  @P4 IMAD.MOV.U32 R2, RZ, RZ, R4 ;  /* 0x000000ffff024224 */ /* 0x001fe400078e0004 */
[----:B------:R-:W-:-:S05]  /*6330*/  @P4 IMAD.MOV.U32 R3, RZ, RZ, R5 ;  /* 0x000000ffff034224 */ /* 0x000fca00078e0005 */
[----:B------:R0:W-:Y:S04]  /*6340*/  @P4 STG.E.U16 desc[UR36][R2.64+0xf0], R84 ;  /* 0x0000f05402004986 */ /* 0x0001e8000c101524 */
[----:B------:R1:W-:Y:S01]  /*6350*/  @P5 STG.E.U16 desc[UR36][R4.64+0xf2], R85 ;  /* 0x0000f25504005986 */ /* 0x0003e2000c101524 */
[----:B0-----:R-:W-:Y:S02]  /*6360*/  @P1 IMAD.MOV.U32 R2, RZ, RZ, R6 ;  /* 0x000000ffff021224 */ /* 0x001fe400078e0006 */
[----:B------:R-:W-:-:S05]  /*6370*/  @P1 IMAD.MOV.U32 R3, RZ, RZ, R7 ;  /* 0x000000ffff031224 */ /* 0x000fca00078e0007 */
[----:B------:R1:W-:Y:S04]  /*6380*/  @P1 STG.E.U16 desc[UR36][R2.64+0xf0], R86 ;  /* 0x0000f05602001986 */ /* 0x0003e8000c101524 */
[----:B------:R1:W-:Y:S02]  /*6390*/  @P0 STG.E.U16 desc[UR36][R6.64+0xf2], R87 ;  /* 0x0000f25706000986 */ /* 0x0003e4000c101524 */
.L_x_163:
[----:B------:R-:W-:Y:S05]  /*63a0*/  BSYNC B0 ;  /* 0x0000000000007941 */ /* 0x000fea0003800000 */
.L_x_37:
[----:B01----:R-:W2:Y:S01]  /*63b0*/  LDL.64 R2, [R1] ;  /* 0x0000000001027983 */ /* 0x003ea20000100a00 */
[----:B------:R-:W-:Y:S01]  /*63c0*/  ULDC.64 UR4, c[0x0][0x650] ;  /* 0x0001940000047ab9 */ /* 0x000fe20000000a00 */
[----:B------:R0:W-:Y:S01]  /*63d0*/  SYNCS.ARRIVE.TRANS64.A1T0 RZ, [R98+UR47], RZ ;  /* 0x000000ff62ff79a7 */ /* 0x0001e2000810002f */
[----:B------:R-:W-:Y:S01]  /*63e0*/  PRMT R0, RZ, 0x7610, R0 ;  /* 0x00007610ff007816 */ /* 0x000fe20000000000 */
[----:B-----5:R-:W-:Y:S02]  /*63f0*/  IMAD.MOV.U32 R19, RZ, RZ, -0x1 ;  /* 0xffffffffff137424 */ /* 0x020fe400078e00ff */
[----:B------:R-:W-:Y:S01]  /*6400*/  IMAD.MOV.U32 R22, RZ, RZ, -0x1 ;  /* 0xffffffffff167424 */ /* 0x000fe200078e00ff */
[----:B--2---:R-:W-:-:S04]  /*6410*/  LEA R18, P0, R2, R18, 0x1 ;  /* 0x0000001202127211 */ /* 0x004fc800078008ff */
[----:B------:R-:W-:Y:S01]  /*6420*/  LEA.HI.X R17, R2, R17, R23, 0x1, P0 ;  /* 0x0000001102117211 */ /* 0x000fe200000f0c17 */
[----:B------:R-:W-:Y:S01]  /*6430*/  IMAD.MOV.U32 R2, RZ, RZ, -0x1 ;  /* 0xffffffffff027424 */ /* 0x000fe200078e00ff */
[----:B------:R-:W-:-:S04]  /*6440*/  ISETP.GE.U32.AND P0, PT, R18, UR4, PT ;  /* 0x0000000412007c0c */ /* 0x000fc8000bf06070 */
[----:B------:R-:W-:-:S13]  /*6450*/  ISETP.GE.U32.AND.EX P0, PT, R17, UR5, PT, P0 ;  /* 0x0000000511007c0c */ /* 0x000fda000bf06100 */
[----:B0-----:R-:W-:Y:S05]  /*6460*/  @P0 BRA `(.L_x_164) ;  /* 0x0000000400700947 */ /* 0x001fea0003800000 */
[----:B------:R-:W0:Y:S01]  /*6470*/  S2R R10, SR_CTAID.X ;  /* 0x00000000000a7919 */ /* 0x000e220000002500 */
[----:B------:R-:W1:Y:S01]  /*6480*/  LDC.64 R8, c[0x0][0x628] ;  /* 0x00018a00ff087b82 */ /* 0x000e620000000a00 */
[----:B------:R-:W-:Y:S01]  /*6490*/  ULDC UR4, c[0x0][0x150] ;  /* 0x0000540000047ab9 */ /* 0x000fe20000000800 */
[----:B---34-:R-:W-:Y:S01]  /*64a0*/  IMAD.MOV.U32 R6, RZ, RZ, R18 ;  /* 0x000000ffff067224 */ /* 0x018fe200078e0012 */
[----:B------:R-:W2:Y:S01]  /*64b0*/  S2R R20, SR_CTAID.Y ;  /* 0x0000000000147919 */ /* 0x000ea20000002600 */
[----:B------:R-:W-:-:S04]  /*64c0*/  IMAD.MOV.U32 R7, RZ, RZ, R17 ;  /* 0x000000ffff077224 */ /* 0x000fc800078e0011 */
[----:B------:R-:W3:Y:S08]  /*64d0*/  LDC R15, c[0x0][0x144] ;  /* 0x00005100ff0f7b82 */ /* 0x000ef00000000800 */
[----:B------:R-:W4:Y:S08]  /*64e0*/  LDC R0, c[0x0][0x630] ;  /* 0x00018c00ff007b82 */ /* 0x000f300000000800 */
[----:B------:R-:W2:Y:S01]  /*64f0*/  LDC.64 R12, c[0x0][0x620] ;  /* 0x00018800ff0c7b82 */ /* 0x000ea20000000a00 */
[----:B-1----:R-:W-:-:S04]  /*6500*/  ISETP.NE.U32.AND P0, PT, R8, RZ, PT ;  /* 0x000000ff0800720c */ /* 0x002fc80003f05070 */
[----:B------:R-:W-:Y:S02]  /*6510*/  ISETP.NE.AND.EX P0, PT, R9, RZ, PT, P0 ;  /* 0x000000ff0900720c */ /* 0x000fe40003f05300 */
[----:B0-----:R-:W-:-:S05]  /*6520*/  I2FP.F32.U32 R2, R10 ;  /* 0x0000000a00027245 */ /* 0x001fca0000201000 */
[----:B------:R-:W-:-:S04]  /*6530*/  FMUL R2, R2, UR4 ;  /* 0x0000000402027c20 */ /* 0x000fc80008400000 */
[----:B------:R0:W1:Y:S02]  /*6540*/  F2I.U32.TRUNC.NTZ R14, R2 ;  /* 0x00000002000e7305 */ /* 0x000064000020f000 */
[----:B---34-:R-:W-:Y:S05]  /*6550*/  @!P0 BRA `(.L_x_165) ;  /* 0x0000000000288947 */ /* 0x018fea0003800000 */
[----:B------:R-:W3:Y:S02]  /*6560*/  LDC R3, c[0x0][0x634] ;  /* 0x00018d00ff037b82 */ /* 0x000ee40000000800 */
[----:B---3--:R-:W-:-:S05]  /*6570*/  IADD3 R7, P0, R18, R3, RZ ;  /* 0x0000000312077210 */ /* 0x008fca0007f1e0ff */
[----:B------:R-:W-:-:S04]  /*6580*/  IMAD.X R11, RZ, RZ, R17, P0 ;  /* 0x000000ffff0b7224 */ /* 0x000fc800000e0611 */
[----:B0-----:R-:W-:-:S04]  /*6590*/  IMAD.WIDE.U32 R2, R11, R8, RZ ;  /* 0x000000080b027225 */ /* 0x001fc800078e00ff */
[----:B------:R-:W-:-:S04]  /*65a0*/  IMAD.WIDE.U32 R4, P0, R7, R9, R2 ;  /* 0x0000000907047225 */ /* 0x000fc80007800002 */
[----:B------:R-:W-:-:S04]  /*65b0*/  IMAD.WIDE.U32 R2, R7, R8, RZ ;  /* 0x0000000807027225 */ /* 0x000fc800078e00ff */
[----:B------:R-:W-:Y:S01]  /*65c0*/  IMAD.X R7, RZ, RZ, RZ, P0 ;  /* 0x000000ffff077224 */ /* 0x000fe200000e06ff */
[----:B------:R-:W-:Y:S01]  /*65d0*/  IADD3 RZ, P0, R3, R4, RZ ;  /* 0x0000000403ff7210 */ /* 0x000fe20007f1e0ff */
[----:B------:R-:W-:-:S04]  /*65e0*/  IMAD.MOV.U32 R6, RZ, RZ, R5 ;  /* 0x000000ffff067224 */ /* 0x000fc800078e0005 */
[----:B------:R-:W-:-:S08]  /*65f0*/  IMAD.WIDE.U32.X R6, R11, R9, R6, P0 ;  /* 0x000000090b067225 */ /* 0x000fd000000e0406 */
.L_x_165:
[----:B------:R-:W3:Y:S01]  /*6600*/  LDC.64 R26, c[0x0][0x640] ;  /* 0x00019000ff1a7b82 */ /* 0x000ee20000000a00 */
[-C--:B------:R-:W-:Y:S01]  /*6610*/  SHF.R.U64 R11, R6, R0.reuse, R7 ;  /* 0x00000000060b7219 */ /* 0x080fe20000001207 */
[----:B------:R-:W-:Y:S01]  /*6620*/  IMAD.MOV.U32 R19, RZ, RZ, R17 ;  /* 0x000000ffff137224 */ /* 0x000fe200078e0011 */
[----:B------:R-:W-:Y:S01]  /*6630*/  SHF.R.U32.HI R0, RZ, R0, R7 ;  /* 0x00000000ff007219 */ /* 0x000fe20000011607 */
[----:B-1----:R-:W-:Y:S01]  /*6640*/  IMAD.MOV R14, RZ, RZ, -R14 ;  /* 0x000000ffff0e7224 */ /* 0x002fe200078e0a0e */
[----:B------:R-:W-:Y:S01]  /*6650*/  IADD3 R5, P0, RZ, -R11, RZ ;  /* 0x8000000bff057210 */ /* 0x000fe20007f1e0ff */
[----:B------:R-:W-:Y:S01]  /*6660*/  ULDC UR4, c[0x0][0x154] ;  /* 0x0000550000047ab9 */ /* 0x000fe20000000800 */
[----:B------:R-:W-:Y:S01]  /*6670*/  IMAD.MOV.U32 R7, RZ, RZ, 0x1 ;  /* 0x00000001ff077424 */ /* 0x000fe200078e00ff */
[----:B------:R-:W1:Y:S01]  /*6680*/  LDC R4, c[0x0][0x618] ;  /* 0x00018600ff047b82 */ /* 0x000e620000000800 */
[----:B------:R-:W-:Y:S02]  /*6690*/  IMAD R22, R15, R14, R10 ;  /* 0x0000000e0f167224 */ /* 0x000fe400078e020a */
[----:B------:R-:W-:-:S04]  /*66a0*/  IMAD.X R3, RZ, RZ, ~R0, P0 ;  /* 0x000000ffff037224 */ /* 0x000fc800000e0e00 */
[-C--:B--2---:R-:W-:Y:S01]  /*66b0*/  IMAD R0, R3, R12.reuse, RZ ;  /* 0x0000000c03007224 */ /* 0x084fe200078e02ff */
[----:B------:R-:W2:Y:S01]  /*66c0*/  LDC R6, c[0x0][0x608] ;  /* 0x00018200ff067b82 */ /* 0x000ea20000000800 */
[----:B0-----:R-:W-:-:S04]  /*66d0*/  IMAD.WIDE.U32 R2, R5, R12, R18 ;  /* 0x0000000c05027225 */ /* 0x001fc800078e0012 */
[----:B------:R-:W-:Y:S01]  /*66e0*/  IMAD R5, R5, R13, R0 ;  /* 0x0000000d05057224 */ /* 0x000fe200078e0200 */
[----:B------:R-:W-:Y:S02]  /*66f0*/  I2FP.F32.U32 R0, R20 ;  /* 0x0000001400007245 */ /* 0x000fe40000201000 */
[----:B------:R-:W0:Y:S01]  /*6700*/  LDC R24, c[0x0][0x658] ;  /* 0x00019600ff187b82 */ /* 0x000e220000000800 */
[----:B------:R-:W-:Y:S01]  /*6710*/  IMAD.IADD R3, R3, 0x1, R5 ;  /* 0x0000000103037824 */ /* 0x000fe200078e0205 */
[----:B---3--:R-:W-:Y:S01]  /*6720*/  ISETP.NE.U32.AND P0, PT, R26, RZ, PT ;  /* 0x000000ff1a00720c */ /* 0x008fe20003f05070 */
[----:B------:R-:W-:Y:S01]  /*6730*/  FMUL R0, R0, UR4 ;  /* 0x0000000400007c20 */ /* 0x000fe20008400000 */
[----:B------:R-:W-:Y:S02]  /*6740*/  IMAD.MOV.U32 R5, RZ, RZ, -0x1 ;  /* 0xffffffffff057424 */ /* 0x000fe400078e00ff */
[----:B------:R-:W-:Y:S01]  /*6750*/  ISETP.NE.AND.EX P0, PT, R27, RZ, PT, P0 ;  /* 0x000000ff1b00720c */ /* 0x000fe20003f05300 */
[----:B------:R3:W4:Y:S01]  /*6760*/  F2I.U32.TRUNC.NTZ R12, R0 ;  /* 0x00000000000c7305 */ /* 0x000722000020f000 */
[----:B------:R-:W3:Y:S01]  /*6770*/  LDC R15, c[0x0][0x148] ;  /* 0x00005200ff0f7b82 */ /* 0x000ee20000000800 */
[----:B-1----:R-:W-:-:S02]  /*6780*/  SHF.R.U64 R10, R2, R4, R3 ;  /* 0x00000004020a7219 */ /* 0x002fc40000001203 */
[----:B------:R-:W-:-:S05]  /*6790*/  SHF.R.U32.HI R3, RZ, R4, R3 ;  /* 0x00000004ff037219 */ /* 0x000fca0000011603 */
[----:B------:R-:W1:Y:S01]  /*67a0*/  LDC R14, c[0x0][0x600] ;  /* 0x00018000ff0e7b82 */ /* 0x000e620000000800 */
[-CC-:B--2---:R-:W-:Y:S02]  /*67b0*/  SHF.R.U64 R8, R10, R6.reuse, R3.reuse ;  /* 0x000000060a087219 */ /* 0x184fe40000001203 */
[----:B------:R-:W-:-:S05]  /*67c0*/  SHF.R.U32.HI R3, RZ, R6, R3 ;  /* 0x00000006ff037219 */ /* 0x000fca0000011603 */
[----:B------:R-:W2:Y:S01]  /*67d0*/  LDC R21, c[0x0][0x648] ;  /* 0x00019200ff157b82 */ /* 0x000ea20000000800 */
[-CC-:B0-----:R-:W-:Y:S02]  /*67e0*/  SHF.R.U64 R13, R8, R24.reuse, R3.reuse ;  /* 0x00000018080d7219 */ /* 0x181fe40000001203 */
[-C--:B------:R-:W-:Y:S02]  /*67f0*/  SHF.L.U32 R5, R5, R24.reuse, RZ ;  /* 0x0000001805057219 */ /* 0x080fe400000006ff */
[-C--:B------:R-:W-:Y:S01]  /*6800*/  SHF.R.U32.HI R3, RZ, R24.reuse, R3 ;  /* 0x00000018ff037219 */ /* 0x080fe20000011603 */
[----:B------:R-:W-:Y:S01]  /*6810*/  IMAD.MOV.U32 R2, RZ, RZ, R13 ;  /* 0x000000ffff027224 */ /* 0x000fe200078e000d */
[----:B------:R-:W-:Y:S01]  /*6820*/  SHF.L.U32 R24, R7, R24, RZ ;  /* 0x0000001807187219 */ /* 0x000fe200000006ff */
[----:B------:R-:W0:Y:S01]  /*6830*/  LDC R25, c[0x0][0x638] ;  /* 0x00018e00ff197b82 */ /* 0x000e220000000800 */
[----:B------:R-:W-:-:S07]  /*6840*/  LOP3.LUT R19, RZ, R5, RZ, 0x33, !PT ;  /* 0x00000005ff137212 */ /* 0x000fce00078e33ff */
[----:B------:R-:W0:Y:S01]  /*6850*/  LDC R28, c[0x0][0x610] ;  /* 0x00018400ff1c7b82 */ /* 0x000e220000000800 */
[----:B----4-:R-:W-:Y:S05]  /*6860*/  @!P0 BRA `(.L_x_166) ;  /* 0x0000000000288947 */ /* 0x010fea0003800000 */
[----:B---3--:R-:W3:Y:S02]  /*6870*/  LDC R0, c[0x0][0x64c] ;  /* 0x00019300ff007b82 */ /* 0x008ee40000000800 */
[----:B---3--:R-:W-:-:S05]  /*6880*/  IADD3 R7, P0, R13, R0, RZ ;  /* 0x000000000d077210 */ /* 0x008fca0007f1e0ff */
        /* <DEDUP_REMOVED lines=8> */
.L_x_166:
[----:B------:R-:W4:Y:S01]  /*6910*/  LDC R4, c[0x0][0x65c] ;  /* 0x00019700ff047b82 */ /* 0x000f220000000800 */
[----:B--23--:R-:W-:Y:S01]  /*6920*/  SHF.R.U64 R0, R2, R21, R3 ;  /* 0x0000001502007219 */ /* 0x00cfe20000001203 */
[----:B-1----:R-:W-:Y:S01]  /*6930*/  VIADD R3, R14, 0xffffffff ;  /* 0xffffffff0e037836 */ /* 0x002fe20000000000 */
[----:B------:R-:W-:Y:S01]  /*6940*/  LOP3.LUT R19, R8, R19, RZ, 0xc0, !PT ;  /* 0x0000001308137212 */ /* 0x000fe200078ec0ff */
[----:B------:R-:W-:Y:S02]  /*6950*/  IMAD.MOV R12, RZ, RZ, -R12 ;  /* 0x000000ffff0c7224 */ /* 0x000fe400078e0a0c */
[----:B------:R-:W-:Y:S01]  /*6960*/  IMAD.MOV R2, RZ, RZ, -R0 ;  /* 0x000000ffff027224 */ /* 0x000fe200078e0a00 */
[----:B------:R-:W-:Y:S01]  /*6970*/  LOP3.LUT R3, R10, R3, RZ, 0xc0, !PT ;  /* 0x000000030a037212 */ /* 0x000fe200078ec0ff */
[----:B------:R-:W-:Y:S02]  /*6980*/  IMAD R19, R24, R0, R19 ;  /* 0x0000000018137224 */ /* 0x000fe400078e0213 */
[----:B0-----:R-:W-:-:S04]  /*6990*/  IMAD R0, R2, R25, R13 ;  /* 0x0000001902007224 */ /* 0x001fc800078e020d */
[----:B------:R-:W-:Y:S01]  /*69a0*/  IMAD R2, R0, R14, R3 ;  /* 0x0000000e00027224 */ /* 0x000fe200078e0203 */
[----:B----4-:R-:W-:Y:S01]  /*69b0*/  ISETP.NE.AND P0, PT, R4, 0x1, PT ;  /* 0x000000010400780c */ /* 0x010fe20003f05270 */
[----:B------:R-:W-:-:S05]  /*69c0*/  IMAD.MOV.U32 R4, RZ, RZ, 0x1 ;  /* 0x00000001ff047424 */ /* 0x000fca00078e00ff */
[----:B------:R-:W-:-:S07]  /*69d0*/  PRMT R0, R4, 0x7610, R0 ;  /* 0x0000761004007816 */ /* 0x000fce0000000000 */
[----:B------:R-:W-:-:S04]  /*69e0*/  @P0 IMAD R22, R15, R12, R20 ;  /* 0x0000000c0f160224 */ /* 0x000fc800078e0214 */
[----:B------:R-:W-:-:S05]  /*69f0*/  IMAD R19, R19, R28, R22 ;  /* 0x0000001c13137224 */ /* 0x000fca00078e0216 */
[----:B------:R-:W-:Y:S02]  /*6a00*/  SEL R22, R2, R19, !P0 ;  /* 0x0000001302167207 */ /* 0x000fe40004000000 */
[----:B------:R-:W-:Y:S01]  /*6a10*/  SEL R19, R19, R2, !P0 ;  /* 0x0000000213137207 */ /* 0x000fe20004000000 */
[----:B------:R-:W-:-:S07]  /*6a20*/  IMAD.MOV.U32 R2, RZ, RZ, R11 ;  /* 0x000000ffff027224 */ /* 0x000fce00078e000b */
.L_x_164:
[----:B------:R-:W-:Y:S02]  /*6a30*/  LOP3.LUT P0, RZ, R0, 0xff, RZ, 0xc0, !PT ;  /* 0x000000ff00ff7812 */ /* 0x000fe4000780c0ff */
[----:B------:R-:W-:-:S11]  /*6a40*/  LOP3.LUT R103, R103, 0x1, RZ, 0x3c, !PT ;  /* 0x0000000167677812 */ /* 0x000fd600078e3cff */
[----:B------:R-:W-:Y:S05]  /*6a50*/  @P0 BRA `(.L_x_167) ;  /* 0xffffffac00b00947 */ /* 0x000fea000383ffff */
[----:B------:R-:W-:Y:S05]  /*6a60*/  EXIT ;  /* 0x000000000000794d */ /* 0x000fea0003800000 */
.L_x_18:
[----:B------:R-:W-:-:S08]  /*6a70*/  ISETP.NE.AND P0, PT, R5, RZ, PT ;  /* 0x000000ff0500720c */ /* 0x000fd00003f05270 */
[----:B0-----:R-:W0:-:S00]  /*6a80*/  USETMAXREG.DEALLOC.CTAPOOL 0x28 ;  /* 0x00000028000079c8 */ /* 0x001e0000080e0500 */
[----:B------:R-:W-:Y:S05]  /*6a90*/  @P0 EXIT ;  /* 0x000000000000094d */ /* 0x000fea0003800000 */
[----:B0-----:R-:W-:Y:S01]  /*6aa0*/  LOP3.LUT P0, RZ, R8, 0xff, RZ, 0xc0, !PT ;  /* 0x000000ff08ff7812 */ /* 0x001fe2000780c0ff */
[----:B------:R-:W-:Y:S02]  /*6ab0*/  IMAD.MOV.U32 R0, RZ, RZ, 0x1 ;  /* 0x00000001ff007424 */ /* 0x000fe400078e00ff */
[----:B------:R-:W-:-:S10]  /*6ac0*/  IMAD.MOV.U32 R7, RZ, RZ, RZ ;  /* 0x000000ffff077224 */ /* 0x000fd400078e00ff */
[----:B------:R-:W-:Y:S05]  /*6ad0*/  @!P0 BRA `(.L_x_168) ;  /* 0x0000000c008c8947 */ /* 0x000fea0003800000 */
[----:B------:R-:W0:Y:S01]  /*6ae0*/  S2UR UR9, SR_CgaCtaId ;  /* 0x00000000000979c3 */ /* 0x000e220000008800 */
[----:B------:R-:W-:Y:S01]  /*6af0*/  ULDC UR5, c[0x0][0x658] ;  /* 0x0001960000057ab9 */ /* 0x000fe20000000800 */
[----:B------:R-:W-:Y:S01]  /*6b00*/  UMOV UR10, 0xffffffff ;  /* 0xffffffff000a7882 */ /* 0x000fe20000000000 */
[----:B------:R-:W-:Y:S01]  /*6b10*/  UMOV UR14, 0x1 ;  /* 0x00000001000e7882 */ /* 0x000fe20000000000 */
[----:B------:R-:W-:Y:S01]  /*6b20*/  USHF.L.U32 UR10, UR10, UR5, URZ ;  /* 0x000000050a0a7299 */ /* 0x000fe2000800063f */
[----:B------:R-:W-:Y:S01]  /*6b30*/  LOP3.LUT P0, RZ, R4, 0x1f, RZ, 0xc0, !PT ;  /* 0x0000001f04ff7812 */ /* 0x000fe2000780c0ff */
[----:B------:R-:W-:Y:S01]  /*6b40*/  BSSY B0, `(.L_x_168) ;  /* 0x00000dc000007945 */ /* 0x000fe20003800000 */
[C---:B------:R-:W-:Y:S01]  /*6b50*/  ISETP.NE.AND P2, PT, R3.reuse, RZ, PT ;  /* 0x000000ff0300720c */ /* 0x040fe20003f45270 */
[----:B------:R-:W-:Y:S01]  /*6b60*/  ULOP3.LUT UR13, URZ, UR10, URZ, 0x33, !UPT ;  /* 0x0000000a3f0d7292 */ /* 0x000fe2000f8e333f */
[----:B------:R-:W-:Y:S01]  /*6b70*/  ISETP.NE.OR P0, PT, R3, RZ, !P0 ;  /* 0x000000ff0300720c */ /* 0x000fe20004705670 */
[----:B------:R-:W-:Y:S01]  /*6b80*/  IMAD.MOV.U32 R8, RZ, RZ, 0x1 ;  /* 0x00000001ff087424 */ /* 0x000fe200078e00ff */
[----:B------:R-:W-:Y:S01]  /*6b90*/  LOP3.LUT R6, R16, 0x2, RZ, 0xfc, !PT ;  /* 0x0000000210067812 */ /* 0x000fe200078efcff */
[----:B------:R-:W-:Y:S01]  /*6ba0*/  IMAD.MOV.U32 R0, RZ, RZ, 0x1 ;  /* 0x00000001ff007424 */ /* 0x000fe200078e00ff */
[----:B------:R-:W-:Y:S01]  /*6bb0*/  ULDC UR4, c[0x0][0x600] ;  /* 0x0001800000047ab9 */ /* 0x000fe20000000800 */
[----:B------:R-:W-:Y:S01]  /*6bc0*/  IMAD.MOV.U32 R7, RZ, RZ, RZ ;  /* 0x000000ffff077224 */ /* 0x000fe200078e00ff */
[----:B------:R-:W-:Y:S01]  /*6bd0*/  UMOV UR19, 0x11 ;  /* 0x0000001100137882 */ /* 0x000fe20000000000 */
[----:B------:R-:W-:-:S02]  /*6be0*/  UIADD3 UR24, UR40, 0x1, URZ ;  /* 0x0000000128187890 */ /* 0x000fc4000fffe03f */
[----:B------:R-:W-:Y:S02]  /*6bf0*/  UIADD3 UR4, UR4, -0x1, URZ ;  /* 0xffffffff04047890 */ /* 0x000fe4000fffe03f */
[----:B------:R-:W-:Y:S01]  /*6c00*/  USHF.L.U32 UR5, UR14, UR5, URZ ;  /* 0x000000050e057299 */ /* 0x000fe2000800063f */
[----:B------:R-:W-:Y:S01]  /*6c10*/  ULDC.64 UR26, c[0x0][0x198] ;  /* 0x00006600001a7ab9 */ /* 0x000fe20000000a00 */
[----:B0-----:R-:W-:Y:S02]  /*6c20*/  USHF.R.U32.HI UR25, URZ, 0x2, UR9 ;  /* 0x000000023f197899 */ /* 0x001fe40008011609 */
[----:B------:R-:W-:Y:S02]  /*6c30*/  ULOP3.LUT UR8, UR9, 0x3, URZ, 0xc0, !UPT ;  /* 0x0000000309087892 */ /* 0x000fe4000f8ec03f */
[----:B------:R-:W-:Y:S02]  /*6c40*/  USHF.L.U32 UR6, UR9, 0x5, URZ ;  /* 0x0000000509067899 */ /* 0x000fe4000800063f */
[----:B------:R-:W-:-:S02]  /*6c50*/  USHF.L.U32 UR7, UR9, 0xa, URZ ;  /* 0x0000000a09077899 */ /* 0x000fc4000800063f */
[----:B------:R-:W-:Y:S02]  /*6c60*/  ULOP3.LUT UR9, UR9, 0xfffffffc, URZ, 0xc0, !UPT ;  /* 0xfffffffc09097892 */ /* 0x000fe4000f8ec03f */
[----:B------:R-:W-:Y:S02]  /*6c70*/  UISETP.GT.U32.AND UP0, UPT, UR8, 0xffff, UPT ;  /* 0x0000ffff0800788c */ /* 0x000fe4000bf04070 */
[----:B------:R-:W-:Y:S02]  /*6c80*/  ULOP3.LUT UR11, UR9, 0x1, URZ, 0xfc, !UPT ;  /* 0x00000001090b7892 */ /* 0x000fe4000f8efc3f */
[----:B------:R-:W-:Y:S02]  /*6c90*/  ULOP3.LUT UR12, UR9, 0x2, URZ, 0xfc, !UPT ;  /* 0x00000002090c7892 */ /* 0x000fe4000f8efc3f */
[----:B------:R-:W-:Y:S02]  /*6ca0*/  USHF.L.U32 UR10, UR14, UR9, URZ ;  /* 0x000000090e0a7299 */ /* 0x000fe4000800063f */
[----:B------:R-:W-:-:S02]  /*6cb0*/  ULOP3.LUT UR9, UR9, 0x3, URZ, 0xfc, !UPT ;  /* 0x0000000309097892 */ /* 0x000fc4000f8efc3f */
[----:B------:R-:W-:Y:S02]  /*6cc0*/  USHF.L.U32 UR11, UR14, UR11, URZ ;  /* 0x0000000b0e0b7299 */ /* 0x000fe4000800063f */
[----:B------:R-:W-:Y:S02]  /*6cd0*/  USHF.L.U32 UR12, UR14, UR12, URZ ;  /* 0x0000000c0e0c7299 */ /* 0x000fe4000800063f */
[----:B------:R-:W-:Y:S02]  /*6ce0*/  USEL UR8, UR8, 0xffff, !UP0 ;  /* 0x0000ffff08087887 */ /* 0x000fe4000c000000 */
[----:B------:R-:W-:Y:S02]  /*6cf0*/  USHF.L.U32 UR9, UR14, UR9, URZ ;  /* 0x000000090e097299 */ /* 0x000fe4000800063f */
[----:B------:R-:W-:Y:S02]  /*6d00*/  ULOP3.LUT UR10, UR12, UR10, UR11, 0xfe, !UPT ;  /* 0x0000000a0c0a7292 */ /* 0x000fe4000f8efe0b */
[----:B------:R-:W-:-:S02]  /*6d10*/  ULOP3.LUT UR8, UR8, 0xffff, URZ, 0xc0, !UPT ;  /* 0x0000ffff08087892 */ /* 0x000fc4000f8ec03f */
[----:B------:R-:W-:Y:S02]  /*6d20*/  ULOP3.LUT UR6, UR6, 0x60, URZ, 0xc0, !UPT ;  /* 0x0000006006067892 */ /* 0x000fe4000f8ec03f */
[----:B------:R-:W-:Y:S02]  /*6d30*/  ULOP3.LUT UR7, UR7, 0xc00, URZ, 0xc0, !UPT ;  /* 0x00000c0007077892 */ /* 0x000fe4000f8ec03f */
[----:B------:R-:W-:Y:S02]  /*6d40*/  ULOP3.LUT UR18, UR10, UR9, URZ, 0xfc, !UPT ;  /* 0x000000090a127292 */ /* 0x000fe4000f8efc3f */
[----:B------:R-:W-:-:S12]  /*6d50*/  USHF.L.U32 UR19, UR19, UR8, URZ ;  /* 0x0000000813137299 */ /* 0x000fd8000800063f */
.L_x_180:
[----:B------:R-:W-:-:S03]  /*6d60*/  UMOV UR8, 0xffffffff ;  /* 0xffffffff00087882 */ /* 0x000fc60000000000 */
[----:B------:R-:W-:Y:S05]  /*6d70*/  BRA.DIV UR8, `(.L_x_169) ;  /* 0x0000001608f07947 */ /* 0x000fea000b800000 */
[----:B------:R-:W-:-:S13]  /*6d80*/  ELECT P6, URZ, PT ;  /* 0x00000000003f782f */ /* 0x000fda00038c0000 */
.L_x_207:
[----:B------:R-:W0:Y:S01]  /*6d90*/  LDC R3, c[0x0][0x28c] ;  /* 0x0000a300ff037b82 */ /* 0x000e220000000800 */
[----:B------:R-:W-:Y:S01]  /*6da0*/  BSSY B1, `(.L_x_170) ;  /* 0x000003d000017945 */ /* 0x000fe20003800000 */
[----:B0-----:R-:W-:-:S13]  /*6db0*/  ISETP.LT.OR P6, PT, R3, 0x1, !P6 ;  /* 0x000000010300780c */ /* 0x001fda00077c1670 */
[----:B------:R-:W-:Y:S05]  /*6dc0*/  @P6 BRA `(.L_x_171) ;  /* 0x0000000000e86947 */ /* 0x000fea0003800000 */
[----:B------:R-:W-:Y:S01]  /*6dd0*/  LEA R19, R19, UR25, 0x1 ;  /* 0x0000001913137c11 */ /* 0x000fe2000f8e08ff */
[----:B------:R-:W-:Y:S01]  /*6de0*/  IMAD.MOV.U32 R11, RZ, RZ, RZ ;  /* 0x000000ffff0b7224 */ /* 0x000fe200078e00ff */
[----:B------:R-:W-:Y:S01]  /*6df0*/  LEA R22, R22, UR6, 0x7 ;  /* 0x0000000616167c11 */ /* 0x000fe2000f8e38ff */
[----:B------:R-:W-:Y:S02]  /*6e00*/  IMAD.U32 R13, RZ, RZ, UR24 ;  /* 0x00000018ff0d7e24 */ /* 0x000fe4000f8e00ff */
[----:B------:R-:W-:Y:S02]  /*6e10*/  IMAD.MOV.U32 R3, RZ, RZ, R0 ;  /* 0x000000ffff037224 */ /* 0x000fe400078e0000 */
[----:B------:R-:W-:Y:S02]  /*6e20*/  IMAD.MOV.U32 R4, RZ, RZ, R7 ;  /* 0x000000ffff047224 */ /* 0x000fe400078e0007 */
[----:B------:R-:W-:-:S07]  /*6e30*/  IMAD.SHL.U32 R19, R19, 0x20, RZ ;  /* 0x0000002013137824 */ /* 0x000fce00078e00ff */
.L_x_175:
[----:B------:R-:W0:Y:S01]  /*6e40*/  S2R R10, SR_CgaCtaId ;  /* 0x00000000000a7919 */ /* 0x000e220000008800 */
[----:B------:R-:W-:Y:S01]  /*6e50*/  MOV R5, 0x400 ;  /* 0x0000040000057802 */ /* 0x000fe20000000f00 */
[----:B------:R-:W1:Y:S03]  /*6e60*/  @!P2 LDC R9, c[0x0][0x500] ;  /* 0x00014000ff09ab82 */ /* 0x000e660000000800 */
[----:B0-----:R-:W-:Y:S02]  /*6e70*/  LEA R12, R10, R5, 0x18 ;  /* 0x000000050a0c7211 */ /* 0x001fe400078ec0ff */
[----:B------:R-:W-:-:S03]  /*6e80*/  SHF.L.U32 R5, R3, 0x1f, RZ ;  /* 0x0000001f03057819 */ /* 0x000fc600000006ff */
[----:B------:R-:W-:-:S04]  /*6e90*/  IMAD R10, R4, 0x8, R12 ;  /* 0x00000008040a7824 */ /* 0x000fc800078e020c */
[----:B------:R-:W0:Y:S02]  /*6ea0*/  SYNCS.PHASECHK.TRANS64.TRYWAIT P1, [R10+URZ+0x90], R5 ;  /* 0x000090050a0075a7 */ /* 0x000e24000802017f */
[----:B01----:R-:W-:Y:S05]  /*6eb0*/  @!P1 BRA `(.L_x_172) ;  /* 0x0000001400c09947 */ /* 0x003fea0003800000 */
.L_x_208:
[----:B0-----:R-:W-:Y:S01]  /*6ec0*/  PRMT R5, R6, 0x9910, RZ ;  /* 0x0000991006057816 */ /* 0x001fe200000000ff */
[----:B------:R0:W-:Y:S03]  /*6ed0*/  @!P2 SYNCS.ARRIVE.TRANS64 RZ, [R10+URZ], R9 ;  /* 0x000000090affa9a7 */ /* 0x0001e6000800003f */
[----:B------:R-:W-:-:S13]  /*6ee0*/  ISETP.NE.AND P1, PT, R5, 0x2, PT ;  /* 0x000000020500780c */ /* 0x000fda0003f25270 */
[----:B0-----:R-:W-:Y:S05]  /*6ef0*/  @P1 BRA `(.L_x_173) ;  /* 0x0000000000041947 */ /* 0x001fea0003800000 */
[----:B------:R-:W-:Y:S01]  /*6f00*/  BPT.TRAP 0x1 ;  /* 0x000000040000795c */ /* 0x000fe20000300000 */
.L_x_173:
[----:B------:R-:W-:Y:S05]  /*6f10*/  @P0 BRA `(.L_x_174) ;  /* 0x0000000000040947 */ /* 0x000fea0003800000 */
[----:B------:R-:W-:Y:S01]  /*6f20*/  BPT.TRAP 0x1 ;  /* 0x000000040000795c */ /* 0x000fe20000300000 */
.L_x_174:
[----:B------:R-:W-:Y:S01]  /*6f30*/  LEA R5, R4, UR25, 0x1 ;  /* 0x0000001904057c11 */ /* 0x000fe2000f8e08ff */
[----:B------:R-:W-:Y:S01]  /*6f40*/  VIADD R13, R13, 0xffffffff ;  /* 0xffffffff0d0d7836 */ /* 0x000fe20000000000 */
[----:B------:R-:W-:Y:S01]  /*6f50*/  R2UR UR22, R19 ;  /* 0x00000000131672ca */ /* 0x000fe200000e0000 */
[----:B------:R-:W-:Y:S01]  /*6f60*/  UIADD3 UR14, UP0, UR26, 0xf0, URZ ;  /* 0x000000f01a0e7890 */ /* 0x000fe2000ff1e03f */
[----:B------:R-:W-:Y:S01]  /*6f70*/  R2UR UR9, R10 ;  /* 0x000000000a0972ca */ /* 0x000fe200000e0000 */
[----:B------:R-:W-:Y:S01]  /*6f80*/  IMAD.SHL.U32 R5, R5, 0x400, RZ ;  /* 0x0000040005057824 */ /* 0x000fe200078e00ff */
[----:B------:R-:W-:Y:S01]  /*6f90*/  R2UR UR10, R11 ;  /* 0x000000000b0a72ca */ /* 0x000fe200000e0000 */
[----:B------:R-:W-:Y:S01]  /*6fa0*/  UIADD3 UR30, UP1, UR26, 0x1f0, URZ ;  /* 0x000001f01a1e7890 */ /* 0x000fe2000ff3e03f */
[----:B------:R-:W-:Y:S01]  /*6fb0*/  R2UR UR12, R2 ;  /* 0x00000000020c72ca */ /* 0x000fe200000e0000 */
[--C-:B------:R-:W-:Y:S01]  /*6fc0*/  IMAD R9, R5, 0x2, R12.reuse ;  /* 0x0000000205097824 */ /* 0x100fe200078e020c */
[----:B------:R-:W-:Y:S01]  /*6fd0*/  LEA R5, R4, UR7, 0xc ;  /* 0x0000000704057c11 */ /* 0x000fe2000f8e60ff */
[----:B------:R-:W-:Y:S01]  /*6fe0*/  UIADD3.X UR15, URZ, UR27, URZ, UP0, !UPT ;  /* 0x0000001b3f0f7290 */ /* 0x000fe200087fe43f */
[----:B------:R-:W-:Y:S01]  /*6ff0*/  R2UR UR23, R22 ;  /* 0x00000000161772ca */ /* 0x000fe200000e0000 */
[----:B------:R-:W-:Y:S01]  /*7000*/  UPRMT UR20, URZ, 0x5410, UR19 ;  /* 0x000054103f147896 */ /* 0x000fe20008000013 */
[----:B------:R-:W-:Y:S01]  /*7010*/  R2UR UR8, R9 ;  /* 0x00000000090872ca */ /* 0x000fe200000e0000 */
[----:B------:R-:W-:Y:S01]  /*7020*/  IMAD R5, R5, 0x2, R12 ;  /* 0x0000000205057824 */ /* 0x000fe200078e020c */
[----:B------:R-:W-:Y:S01]  /*7030*/  ISETP.GT.AND P3, PT, R13, 0x1, PT ;  /* 0x000000010d00780c */ /* 0x000fe20003f64270 */
[----:B------:R-:W-:Y:S01]  /*7040*/  VIADD R4, R4, 0x1 ;  /* 0x0000000104047836 */ /* 0x000fe20000000000 */
[----:B------:R-:W-:Y:S01]  /*7050*/  UPRMT UR28, URZ, 0x5410, UR18 ;  /* 0x000054103f1c7896 */ /* 0x000fe20008000012 */
[----:B------:R-:W-:Y:S01]  /*7060*/  VIADD R11, R11, 0x20 ;  /* 0x000000200b0b7836 */ /* 0x000fe20000000000 */
[----:B------:R-:W-:Y:S01]  /*7070*/  R2UR UR11, R5 ;  /* 0x00000000050b72ca */ /* 0x000fe200000e0000 */
[----:B------:R-:W-:Y:S01]  /*7080*/  UIADD3.X UR31, URZ, UR27, URZ, UP1, !UPT ;  /* 0x0000001b3f1f7290 */ /* 0x000fe20008ffe43f */
[----:B------:R-:W-:Y:S01]  /*7090*/  ISETP.NE.AND P1, PT, R4, 0x12, PT ;  /* 0x000000120400780c */ /* 0x000fe20003f25270 */
[----:B------:R-:W-:Y:S01]  /*70a0*/  UMOV UR16, 0x0 ;  /* 0x0000000000107882 */ /* 0x000fe20000000000 */
[----:B------:R-:W-:-:S02]  /*70b0*/  UMOV UR17, 0x10000000 ;  /* 0x1000000000117882 */ /* 0x000fc40000000000 */
[----:B------:R-:W-:Y:S01]  /*70c0*/  SEL R10, RZ, 0x1, P1 ;  /* 0x00000001ff0a7807 */ /* 0x000fe20000800000 */
[----:B------:R-:W-:Y:S01]  /*70d0*/  UIADD3 UR8, UR8, 0x200, URZ ;  /* 0x0000020008087890 */ /* 0x000fe2000fffe03f */
[----:B------:R-:W-:Y:S02]  /*70e0*/  SEL R4, R4, RZ, P1 ;  /* 0x000000ff04047207 */ /* 0x000fe40000800000 */
[----:B------:R-:W-:-:S03]  /*70f0*/  LOP3.LUT R3, R3, R10, RZ, 0x3c, !PT ;  /* 0x0000000a03037212 */ /* 0x000fc600078e3cff */
[----:B------:R-:W-:-:S03]  /*7100*/  UIADD3 UR21, UR11, 0x12200, URZ ;  /* 0x000122000b157890 */ /* 0x000fc6000fffe03f */
[----:B------:R-:W-:Y:S02]  /*7110*/  UMOV UR11, UR22 ;  /* 0x00000016000b7c82 */ /* 0x000fe40008000000 */
[----:B------:R0:W-:Y:S02]  /*7120*/  UTMALDG.3D.MULTICAST [UR8], [UR14], UR20, desc[UR16] ;  /* 0x000010080e0073b4 */ /* 0x0001e40008011814 */
[----:B0-----:R-:W-:Y:S01]  /*7130*/  UMOV UR8, UR21 ;  /* 0x0000001500087c82 */ /* 0x001fe20008000000 */
[----:B------:R-:W-:Y:S02]  /*7140*/  UMOV UR11, UR23 ;  /* 0x00000017000b7c82 */ /* 0x000fe40008000000 */
[----:B------:R0:W-:Y:S02]  /*7150*/  UTMALDG.3D.MULTICAST [UR8], [UR30], UR28, desc[UR16] ;  /* 0x000010081e0073b4 */ /* 0x0001e4000801181c */
[----:B0-----:R-:W-:Y:S05]  /*7160*/  @P3 BRA `(.L_x_175) ;  /* 0xfffffffc00343947 */ /* 0x001fea000383ffff */
.L_x_171:
[----:B------:R-:W-:Y:S05]  /*7170*/  BSYNC B1 ;  /* 0x0000000000017941 */ /* 0x000fea0003800000 */
.L_x_170:
[----:B------:R-:W2:Y:S01]  /*7180*/  LDL.64 R14, [R1] ;  /* 0x00000000010e7983 */ /* 0x000ea20000100a00 */
[----:B------:R-:W-:Y:S01]  /*7190*/  LOP3.LUT P4, RZ, R8, 0xff, RZ, 0xc0, !PT ;  /* 0x000000ff08ff7812 */ /* 0x000fe2000788c0ff */
[----:B------:R-:W-:Y:S01]  /*71a0*/  VIADD R4, R7, UR40 ;  /* 0x0000002807047c36 */ /* 0x000fe20008000000 */
[----:B------:R-:W-:Y:S01]  /*71b0*/  ULDC.64 UR8, c[0x0][0x650] ;  /* 0x0001940000087ab9 */ /* 0x000fe20000000a00 */
[----:B------:R-:W-:Y:S01]  /*71c0*/  IMAD.U32 R7, RZ, RZ, UR40 ;  /* 0x00000028ff077e24 */ /* 0x000fe2000f8e00ff */
[----:B------:R-:W-:Y:S01]  /*71d0*/  UISETP.GE.U32.AND UP0, UPT, UR40, 0x12, UPT ;  /* 0x000000122800788c */ /* 0x000fe2000bf06070 */
[----:B------:R-:W-:Y:S01]  /*71e0*/  BSSY B1, `(.L_x_176) ;  /* 0x000006f000017945 */ /* 0x000fe20003800000 */
[----:B------:R-:W-:Y:S01]  /*71f0*/  ISETP.GT.U32.AND P1, PT, R4, 0x11, PT ;  /* 0x000000110400780c */ /* 0x000fe20003f24070 */
[----:B------:R-:W-:Y:S01]  /*7200*/  IMAD.MOV.U32 R19, RZ, RZ, -0x1 ;  /* 0xffffffffff137424 */ /* 0x000fe200078e00ff */
[----:B------:R-:W-:Y:S01]  /*7210*/  PRMT R8, RZ, 0x7610, R8 ;  /* 0x00007610ff087816 */ /* 0x000fe20000000008 */
[----:B------:R-:W-:Y:S01]  /*7220*/  IMAD.MOV.U32 R22, RZ, RZ, -0x1 ;  /* 0xffffffffff167424 */ /* 0x000fe200078e00ff */
[----:B------:R-:W-:-:S02]  /*7230*/  ISETP.LT.U32.AND P1, PT, R7, 0x12, P1 ;  /* 0x000000120700780c */ /* 0x000fc40000f21070 */
[----:B------:R-:W-:Y:S01]  /*7240*/  PLOP3.LUT P3, PT, PT, PT, UP0, 0x80, 0x0 ;  /* 0x000000000000781c */ /* 0x000fe20003f6f008 */
[----:B------:R-:W0:Y:S01]  /*7250*/  @P4 S2R R3, SR_CgaCtaId ;  /* 0x0000000000034919 */ /* 0x000e220000008800 */
[----:B------:R-:W-:-:S04]  /*7260*/  @P4 MOV R2, 0x400 ;  /* 0x0000040000024802 */ /* 0x000fc80000000f00 */
[----:B0-----:R-:W-:Y:S01]  /*7270*/  @P4 LEA R5, R3, R2, 0x18 ;  /* 0x0000000203054211 */ /* 0x001fe200078ec0ff */
[----:B------:R-:W-:-:S03]  /*7280*/  IMAD.WIDE.U32 R2, R4, 0x38e38e39, RZ ;  /* 0x38e38e3904027825 */ /* 0x000fc600078e00ff */
[----:B------:R0:W-:Y:S01]  /*7290*/  @P4 SYNCS.ARRIVE.TRANS64.A1T0 RZ, [R5+URZ+0x158], RZ ;  /* 0x000158ff05ff49a7 */ /* 0x0001e2000810003f */
[----:B------:R-:W-:Y:S01]  /*72a0*/  IMAD.MOV.U32 R2, RZ, RZ, -0x1 ;  /* 0xffffffffff027424 */ /* 0x000fe200078e00ff */
[----:B0-----:R-:W-:Y:S02]  /*72b0*/  SHF.R.U32.HI R5, RZ, 0x2, R3 ;  /* 0x00000002ff057819 */ /* 0x001fe40000011603 */
[----:B------:R-:W-:-:S03]  /*72c0*/  SEL R3, RZ, 0x1, !P1 ;  /* 0x00000001ff037807 */ /* 0x000fc60004800000 */
[----:B------:R-:W-:Y:S01]  /*72d0*/  IMAD R7, R5, -0x12, R4 ;  /* 0xffffffee05077824 */ /* 0x000fe200078e0204 */
[----:B------:R-:W-:Y:S02]  /*72e0*/  LOP3.LUT R0, R0, R3, RZ, 0x3c, !PT ;  /* 0x0000000300007212 */ /* 0x000fe400078e3cff */
[----:B------:R-:W-:Y:S02]  /*72f0*/  PRMT R3, RZ, 0x7610, R3 ;  /* 0x00007610ff037816 */ /* 0x000fe40000000003 */
[----:B------:R-:W-:Y:S02]  /*7300*/  @P3 LOP3.LUT R0, R0, 0x1, R5, 0x78, !PT ;  /* 0x0000000100003812 */ /* 0x000fe400078e7805 */
[----:B--2---:R-:W-:-:S04]  /*7310*/  IADD3 R18, P4, R18, R14, RZ ;  /* 0x0000000e12127210 */ /* 0x004fc80007f9e0ff */
[----:B------:R-:W-:Y:S01]  /*7320*/  ISETP.GE.U32.AND P1, PT, R18, UR8, PT ;  /* 0x0000000812007c0c */ /* 0x000fe2000bf26070 */
[----:B------:R-:W-:-:S05]  /*7330*/  IMAD.X R17, R17, 0x1, R23, P4 ;  /* 0x0000000111117824 */ /* 0x000fca00020e0617 */
[----:B------:R-:W-:-:S13]  /*7340*/  ISETP.GE.U32.AND.EX P1, PT, R17, UR9, PT, P1 ;  /* 0x0000000911007c0c */ /* 0x000fda000bf26110 */
[----:B------:R-:W-:Y:S05]  /*7350*/  @P1 BRA `(.L_x_177) ;  /* 0x00000004005c1947 */ /* 0x000fea0003800000 */
[----:B------:R-:W0:Y:S01]  /*7360*/  S2R R11, SR_CTAID.X ;  /* 0x00000000000b7919 */ /* 0x000e220000002500 */
[----:B------:R-:W-:Y:S01]  /*7370*/  ULDC.64 UR8, c[0x0][0x628] ;  /* 0x00018a0000087ab9 */ /* 0x000fe20000000a00 */
[----:B------:R-:W1:Y:S01]  /*7380*/  LDC R12, c[0x0][0x144] ;  /* 0x00005100ff0c7b82 */ /* 0x000e620000000800 */
[----:B------:R-:W-:Y:S01]  /*7390*/  ISETP.NE.U32.AND P1, PT, RZ, UR8, PT ;  /* 0x00000008ff007c0c */ /* 0x000fe2000bf25070 */
[----:B------:R-:W2:Y:S01]  /*73a0*/  S2R R9, SR_CTAID.Y ;  /* 0x0000000000097919 */ /* 0x000ea20000002600 */
[----:B------:R-:W-:Y:S01]  /*73b0*/  ULDC UR10, c[0x0][0x150] ;  /* 0x00005400000a7ab9 */ /* 0x000fe20000000800 */
[----:B------:R-:W-:Y:S01]  /*73c0*/  ULDC UR11, c[0x0][0x630] ;  /* 0x00018c00000b7ab9 */ /* 0x000fe20000000800 */
[----:B------:R-:W-:Y:S01]  /*73d0*/  ISETP.NE.AND.EX P1, PT, RZ, UR9, PT, P1 ;  /* 0x00000009ff007c0c */ /* 0x000fe2000bf25310 */
[----:B------:R-:W-:Y:S01]  /*73e0*/  IMAD.MOV.U32 R2, RZ, RZ, R18 ;  /* 0x000000ffff027224 */ /* 0x000fe200078e0012 */
[----:B0-----:R-:W-:-:S05]  /*73f0*/  I2FP.F32.U32 R3, R11 ;  /* 0x0000000b00037245 */ /* 0x001fca0000201000 */
[----:B------:R-:W-:Y:S01]  /*7400*/  FMUL R14, R3, UR10 ;  /* 0x0000000a030e7c20 */ /* 0x000fe20008400000 */
[----:B------:R-:W-:-:S05]  /*7410*/  IMAD.MOV.U32 R3, RZ, RZ, R17 ;  /* 0x000000ffff037224 */ /* 0x000fca00078e0011 */
[----:B--2---:R-:W-:Y:S05]  /*7420*/  @!P1 BRA `(.L_x_178) ;  /* 0x0000000000289947 */ /* 0x004fea0003800000 */
[----:B------:R-:W-:Y:S02]  /*7430*/  ULDC UR10, c[0x0][0x634] ;  /* 0x00018d00000a7ab9 */ /* 0x000fe40000000800 */
[----:B------:R-:W-:-:S05]  /*7440*/  IADD3 R3, P1, R18, UR10, RZ ;  /* 0x0000000a12037c10 */ /* 0x000fca000ff3e0ff */
[----:B------:R-:W-:-:S04]  /*7450*/  IMAD.X R13, RZ, RZ, R17, P1 ;  /* 0x000000ffff0d7224 */ /* 0x000fc800008e0611 */
[----:B------:R-:W-:-:S04]  /*7460*/  IMAD.WIDE.U32 R4, R13, UR8, RZ ;  /* 0x000000080d047c25 */ /* 0x000fc8000f8e00ff */
[----:B------:R-:W-:-:S04]  /*7470*/  IMAD.WIDE.U32 R4, P1, R3, UR9, R4 ;  /* 0x0000000903047c25 */ /* 0x000fc8000f820004 */
[----:B------:R-:W-:-:S04]  /*7480*/  IMAD.WIDE.U32 R2, R3, UR8, RZ ;  /* 0x0000000803027c25 */ /* 0x000fc8000f8e00ff */
[----:B------:R-:W-:Y:S01]  /*7490*/  IMAD.MOV.U32 R2, RZ, RZ, R5 ;  /* 0x000000ffff027224 */ /* 0x000fe200078e0005 */
[----:B------:R-:W-:Y:S01]  /*74a0*/  IADD3 RZ, P3, R3, R4, RZ ;  /* 0x0000000403ff7210 */ /* 0x000fe20007f7e0ff */
[----:B------:R-:W-:-:S04]  /*74b0*/  IMAD.X R3, RZ, RZ, RZ, P1 ;  /* 0x000000ffff037224 */ /* 0x000fc800008e06ff */
[----:B------:R-:W-:-:S08]  /*74c0*/  IMAD.WIDE.U32.X R2, R13, UR9, R2, P3 ;  /* 0x000000090d027c25 */ /* 0x000fd000098e0402 */
.L_x_178:
[--C-:B------:R-:W-:Y:S01]  /*74d0*/  SHF.R.U64 R10, R2, UR11, R3.reuse ;  /* 0x0000000b020a7c19 */ /* 0x100fe20008001203 */
[----:B------:R-:W0:Y:S01]  /*74e0*/  F2I.U32.TRUNC.NTZ R14, R14 ;  /* 0x0000000e000e7305 */ /* 0x000e22000020f000 */
[----:B------:R-:W-:Y:S01]  /*74f0*/  SHF.R.U32.HI R2, RZ, UR11, R3 ;  /* 0x0000000bff027c19 */ /* 0x000fe20008011603 */
[----:B------:R-:W-:Y:S01]  /*7500*/  ULDC.64 UR8, c[0x0][0x620] ;  /* 0x0001880000087ab9 */ /* 0x000fe20000000a00 */
[----:B------:R-:W-:Y:S01]  /*7510*/  IADD3 R5, P1, RZ, -R10, RZ ;  /* 0x8000000aff057210 */ /* 0x000fe20007f3e0ff */
[----:B------:R-:W-:Y:S01]  /*7520*/  IMAD.MOV.U32 R3, RZ, RZ, R17 ;  /* 0x000000ffff037224 */ /* 0x000fe200078e0011 */
[----:B------:R-:W-:-:S03]  /*7530*/  ULDC.64 UR10, c[0x0][0x640] ;  /* 0x00019000000a7ab9 */ /* 0x000fc60000000a00 */
[----:B------:R-:W-:Y:S01]  /*7540*/  IMAD.X R2, RZ, RZ, ~R2, P1 ;  /* 0x000000ffff027224 */ /* 0x000fe200008e0e02 */
[----:B------:R-:W-:-:S03]  /*7550*/  ISETP.NE.U32.AND P1, PT, RZ, UR10, PT ;  /* 0x0000000aff007c0c */ /* 0x000fc6000bf25070 */
[----:B------:R-:W-:Y:S01]  /*7560*/  IMAD R4, R2, UR8, RZ ;  /* 0x0000000802047c24 */ /* 0x000fe2000f8e02ff */
[----:B------:R-:W-:Y:S01]  /*7570*/  ISETP.NE.AND.EX P1, PT, RZ, UR11, PT, P1 ;  /* 0x0000000bff007c0c */ /* 0x000fe2000bf25310 */
[----:B------:R-:W-:-:S04]  /*7580*/  IMAD.MOV.U32 R2, RZ, RZ, R18 ;  /* 0x000000ffff027224 */ /* 0x000fc800078e0012 */
[----:B------:R-:W-:Y:S01]  /*7590*/  IMAD.WIDE.U32 R2, R5, UR8, R2 ;  /* 0x0000000805027c25 */ /* 0x000fe2000f8e0002 */
[----:B------:R-:W-:-:S03]  /*75a0*/  ULDC UR8, c[0x0][0x618] ;  /* 0x0001860000087ab9 */ /* 0x000fc60000000800 */
[----:B------:R-:W-:Y:S01]  /*75b0*/  IMAD R5, R5, UR9, R4 ;  /* 0x0000000905057c24 */ /* 0x000fe2000f8e0204 */
[----:B------:R-:W-:Y:S01]  /*75c0*/  ULDC UR9, c[0x0][0x154] ;  /* 0x0000550000097ab9 */ /* 0x000fe20000000800 */
[----:B0-----:R-:W-:Y:S02]  /*75d0*/  IMAD.MOV R4, RZ, RZ, -R14 ;  /* 0x000000ffff047224 */ /* 0x001fe400078e0a0e */
[----:B------:R-:W0:Y:S01]  /*75e0*/  LDC R14, c[0x0][0x148] ;  /* 0x00005200ff0e7b82 */ /* 0x000e220000000800 */
[----:B------:R-:W-:Y:S02]  /*75f0*/  IMAD.IADD R3, R3, 0x1, R5 ;  /* 0x0000000103037824 */ /* 0x000fe400078e0205 */
[----:B-1----:R-:W-:Y:S01]  /*7600*/  IMAD R11, R12, R4, R11 ;  /* 0x000000040c0b7224 */ /* 0x002fe200078e020b */
[----:B------:R-:W-:Y:S02]  /*7610*/  I2FP.F32.U32 R4, R9 ;  /* 0x0000000900047245 */ /* 0x000fe40000201000 */
[----:B------:R-:W-:-:S02]  /*7620*/  SHF.R.U64 R12, R2, UR8, R3 ;  /* 0x00000008020c7c19 */ /* 0x000fc40008001203 */
[----:B------:R-:W-:Y:S01]  /*7630*/  SHF.R.U32.HI R3, RZ, UR8, R3 ;  /* 0x00000008ff037c19 */ /* 0x000fe20008011603 */
[----:B------:R-:W-:Y:S01]  /*7640*/  FMUL R4, R4, UR9 ;  /* 0x0000000904047c20 */ /* 0x000fe20008400000 */
[----:B------:R-:W-:Y:S02]  /*7650*/  ULDC UR8, c[0x0][0x608] ;  /* 0x0001820000087ab9 */ /* 0x000fe40000000800 */
[--C-:B------:R-:W-:Y:S01]  /*7660*/  SHF.R.U64 R15, R12, UR8, R3.reuse ;  /* 0x000000080c0f7c19 */ /* 0x100fe20008001203 */
[----:B------:R1:W2:Y:S01]  /*7670*/  F2I.U32.TRUNC.NTZ R20, R4 ;  /* 0x0000000400147305 */ /* 0x0002a2000020f000 */
[----:B------:R-:W-:Y:S01]  /*7680*/  SHF.R.U32.HI R2, RZ, UR8, R3 ;  /* 0x00000008ff027c19 */ /* 0x000fe20008011603 */
[----:B------:R-:W-:-:S03]  /*7690*/  ULDC UR8, c[0x0][0x658] ;  /* 0x0001960000087ab9 */ /* 0x000fc60000000800 */
[--C-:B------:R-:W-:Y:S02]  /*76a0*/  SHF.R.U64 R13, R15, UR8, R2.reuse ;  /* 0x000000080f0d7c19 */ /* 0x100fe40008001202 */
[----:B------:R-:W-:-:S03]  /*76b0*/  SHF.R.U32.HI R19, RZ, UR8, R2 ;  /* 0x00000008ff137c19 */ /* 0x000fc60008011602 */
[----:B------:R-:W-:Y:S02]  /*76c0*/  IMAD.MOV.U32 R2, RZ, RZ, R13 ;  /* 0x000000ffff027224 */ /* 0x000fe400078e000d */
[----:B------:R-:W-:Y:S01]  /*76d0*/  IMAD.MOV.U32 R3, RZ, RZ, R19 ;  /* 0x000000ffff037224 */ /* 0x000fe200078e0013 */
[----:B-1----:R-:W-:Y:S06]  /*76e0*/  @!P1 BRA `(.L_x_179) ;  /* 0x0000000000289947 */ /* 0x002fec0003800000 */
        /* <DEDUP_REMOVED lines=10> */
.L_x_179:
[----:B------:R-:W1:Y:S01]  /*7790*/  LDC R4, c[0x0][0x65c] ;  /* 0x00019700ff047b82 */ /* 0x000e620000000800 */
[----:B------:R-:W-:Y:S01]  /*77a0*/  ULDC UR8, c[0x0][0x648] ;  /* 0x0001920000087ab9 */ /* 0x000fe20000000800 */
[----:B------:R-:W-:Y:S01]  /*77b0*/  LOP3.LUT R15, R15, UR13, RZ, 0xc0, !PT ;  /* 0x0000000d0f0f7c12 */ /* 0x000fe2000f8ec0ff */
[----:B--2---:R-:W-:Y:S01]  /*77c0*/  IMAD.MOV R20, RZ, RZ, -R20 ;  /* 0x000000ffff147224 */ /* 0x004fe200078e0a14 */
[----:B------:R-:W-:Y:S01]  /*77d0*/  SHF.R.U64 R2, R2, UR8, R3 ;  /* 0x0000000802027c19 */ /* 0x000fe20008001203 */
[----:B------:R-:W-:Y:S01]  /*77e0*/  ULDC UR8, c[0x0][0x638] ;  /* 0x00018e0000087ab9 */ /* 0x000fe20000000800 */
[----:B------:R-:W-:Y:S01]  /*77f0*/  LOP3.LUT R12, R12, UR4, RZ, 0xc0, !PT ;  /* 0x000000040c0c7c12 */ /* 0x000fe2000f8ec0ff */
[----:B------:R-:W-:Y:S01]  /*7800*/  ULDC UR9, c[0x0][0x610] ;  /* 0x0001840000097ab9 */ /* 0x000fe20000000800 */
[----:B------:R-:W-:Y:S01]  /*7810*/  IMAD.MOV.U32 R3, RZ, RZ, 0x1 ;  /* 0x00000001ff037424 */ /* 0x000fe200078e00ff */
[----:B-1----:R-:W-:Y:S01]  /*7820*/  ISETP.NE.AND P1, PT, R4, 0x1, PT ;  /* 0x000000010400780c */ /* 0x002fe20003f25270 */
[----:B------:R-:W-:-:S02]  /*7830*/  IMAD.MOV R4, RZ, RZ, -R2 ;  /* 0x000000ffff047224 */ /* 0x000fc400078e0a02 */
[----:B------:R-:W-:Y:S02]  /*7840*/  IMAD R2, R2, UR5, R15 ;  /* 0x0000000502027c24 */ /* 0x000fe4000f8e020f */
[----:B------:R-:W-:Y:S01]  /*7850*/  IMAD R13, R4, UR8, R13 ;  /* 0x00000008040d7c24 */ /* 0x000fe2000f8e020d */
[----:B------:R-:W-:-:S07]  /*7860*/  ULDC UR8, c[0x0][0x600] ;  /* 0x0001800000087ab9 */ /* 0x000fce0000000800 */
[----:B0-----:R-:W-:-:S04]  /*7870*/  @P1 IMAD R11, R14, R20, R9 ;  /* 0x000000140e0b1224 */ /* 0x001fc800078e0209 */
[----:B------:R-:W-:Y:S02]  /*7880*/  IMAD R11, R2, UR9, R11 ;  /* 0x00000009020b7c24 */ /* 0x000fe4000f8e020b */
[----:B------:R-:W-:-:S05]  /*7890*/  IMAD R2, R13, UR8, R12 ;  /* 0x000000080d027c24 */ /* 0x000fca000f8e020c */
[----:B------:R-:W-:Y:S02]  /*78a0*/  SEL R22, R2, R11, !P1 ;  /* 0x0000000b02167207 */ /* 0x000fe40004800000 */
[----:B------:R-:W-:Y:S01]  /*78b0*/  SEL R19, R11, R2, !P1 ;  /* 0x000000020b137207 */ /* 0x000fe20004800000 */
[----:B------:R-:W-:-:S07]  /*78c0*/  IMAD.MOV.U32 R2, RZ, RZ, R10 ;  /* 0x000000ffff027224 */ /* 0x000fce00078e000a */
.L_x_177:
[----:B------:R-:W-:Y:S05]  /*78d0*/  BSYNC B1 ;  /* 0x0000000000017941 */ /* 0x000fea0003800000 */
.L_x_176:
[----:B------:R-:W-:-:S13]  /*78e0*/  LOP3.LUT P1, RZ, R3, 0xff, RZ, 0xc0, !PT ;  /* 0x000000ff03ff7812 */ /* 0x000fda000782c0ff */
[----:B------:R-:W-:Y:S05]  /*78f0*/  @P1 BRA `(.L_x_180) ;  /* 0xfffffff400181947 */ /* 0x000fea000383ffff */
[----:B------:R-:W-:Y:S05]  /*7900*/  BSYNC B0 ;  /* 0x0000000000007941 */ /* 0x000fea0003800000 */
.L_x_168:
[----:B------:R-:W-:-:S03]  /*7910*/  UMOV UR8, 0xffffffff ;  /* 0xffffffff00087882 */ /* 0x000fc60000000000 */
[----:B------:R-:W-:Y:S05]  /*7920*/  BRA.DIV UR8, `(.L_x_181) ;  /* 0x0000000e08387947 */ /* 0x000fea000b800000 */
[----:B------:R-:W-:-:S13]  /*7930*/  ELECT P6, URZ, PT ;  /* 0x00000000003f782f */ /* 0x000fda00038c0000 */
.L_x_211:
[----:B------:R-:W-:Y:S04]  /*7940*/  BSSY B0, `(.L_x_182) ;  /* 0x00000a9000007945 */ /* 0x000fe80003800000 */
[----:B------:R-:W-:Y:S05]  /*7950*/  @!P6 BRA `(.L_x_183) ;  /* 0x00000008009ce947 */ /* 0x000fea0003800000 */
[----:B------:R-:W-:-:S04]  /*7960*/  LOP3.LUT R16, R16, 0x2, RZ, 0xfc, !PT ;  /* 0x0000000210107812 */ /* 0x000fc800078efcff */
[----:B------:R-:W-:-:S13]  /*7970*/  ISETP.NE.AND P0, PT, R16, 0x3, PT ;  /* 0x000000031000780c */ /* 0x000fda0003f05270 */
[----:B------:R-:W-:Y:S05]  /*7980*/  @!P0 BRA `(.L_x_184) ;  /* 0x0000000000048947 */ /* 0x000fea0003800000 */
[----:B------:R-:W-:Y:S01]  /*7990*/  BPT.TRAP 0x1 ;  /* 0x000000040000795c */ /* 0x000fe20000300000 */
.L_x_184:
[----:B------:R-:W0:Y:S01]  /*79a0*/  S2R R3, SR_CgaCtaId ;  /* 0x0000000000037919 */ /* 0x000e220000008800 */
[----:B------:R-:W-:Y:S02]  /*79b0*/  MOV R2, 0x400 ;  /* 0x0000040000027802 */ /* 0x000fe40000000f00 */
[----:B------:R-:W-:Y:S02]  /*79c0*/  SHF.L.U32 R4, R0, 0x1f, RZ ;  /* 0x0000001f00047819 */ /* 0x000fe400000006ff */
[----:B0-----:R-:W-:-:S05]  /*79d0*/  LEA R2, R3, R2, 0x18 ;  /* 0x0000000203027211 */ /* 0x001fca00078ec0ff */
[----:B------:R-:W-:-:S04]  /*79e0*/  VIADD R2, R2, 0x90 ;  /* 0x0000009002027836 */ /* 0x000fc80000000000 */
[C---:B------:R-:W-:Y:S02]  /*79f0*/  IMAD R9, R7.reuse, 0x8, R2 ;  /* 0x0000000807097824 */ /* 0x040fe400078e0202 */
[----:B------:R-:W-:Y:S02]  /*7a00*/  VIADD R7, R7, 0x1 ;  /* 0x0000000107077836 */ /* 0x000fe40000000000 */
[----:B------:R-:W0:Y:S03]  /*7a10*/  SYNCS.PHASECHK.TRANS64.TRYWAIT P0, [R9+URZ], R4 ;  /* 0x00000004090075a7 */ /* 0x000e26000800017f */
[----:B------:R-:W-:-:S04]  /*7a20*/  ISETP.NE.AND P1, PT, R7, 0x12, PT ;  /* 0x000000120700780c */ /* 0x000fc80003f25270 */
[----:B------:R-:W-:Y:S02]  /*7a30*/  SEL R3, RZ, 0x1, P1 ;  /* 0x00000001ff037807 */ /* 0x000fe40000800000 */
[----:B------:R-:W-:Y:S02]  /*7a40*/  SEL R7, R7, RZ, P1 ;  /* 0x000000ff07077207 */ /* 0x000fe40000800000 */
[----:B------:R-:W-:-:S03]  /*7a50*/  LOP3.LUT R6, R0, R3, RZ, 0x3c, !PT ;  /* 0x0000000300067212 */ /* 0x000fc600078e3cff */
[----:B------:R-:W-:Y:S01]  /*7a60*/  IMAD R8, R7, 0x8, R2 ;  /* 0x0000000807087824 */ /* 0x000fe200078e0202 */
[----:B------:R-:W-:Y:S01]  /*7a70*/  SHF.L.U32 R5, R6, 0x1f, RZ ;  /* 0x0000001f06057819 */ /* 0x000fe200000006ff */
[----:B0-----:R-:W-:Y:S06]  /*7a80*/  @!P0 BRA `(.L_x_185) ;  /* 0x0000000c00008947 */ /* 0x001fec0003800000 */
.L_x_212:
[----:B------:R-:W1:Y:S01]  /*7a90*/  SYNCS.PHASECHK.TRANS64.TRYWAIT P0, [R8+URZ], R5 ;  /* 0x00000005080075a7 */ /* 0x000e62000800017f */
[----:B------:R-:W-:-:S05]  /*7aa0*/  VIADD R0, R7, 0x1 ;  /* 0x0000000107007836 */ /* 0x000fca0000000000 */
[----:B------:R-:W-:-:S04]  /*7ab0*/  ISETP.NE.AND P1, PT, R0, 0x12, PT ;  /* 0x000000120000780c */ /* 0x000fc80003f25270 */
[----:B------:R-:W-:Y:S02]  /*7ac0*/  SEL R3, RZ, 0x1, P1 ;  /* 0x00000001ff037807 */ /* 0x000fe40000800000 */
[----:B------:R-:W-:Y:S02]  /*7ad0*/  SEL R7, R0, RZ, P1 ;  /* 0x000000ff00077207 */ /* 0x000fe40000800000 */
[----:B------:R-:W-:-:S03]  /*7ae0*/  LOP3.LUT R6, R6, R3, RZ, 0x3c, !PT ;  /* 0x0000000306067212 */ /* 0x000fc600078e3cff */
[----:B0-----:R-:W-:Y:S01]  /*7af0*/  IMAD R9, R7, 0x8, R2 ;  /* 0x0000000807097824 */ /* 0x001fe200078e0202 */
[----:B------:R-:W-:Y:S01]  /*7b00*/  SHF.L.U32 R4, R6, 0x1f, RZ ;  /* 0x0000001f06047819 */ /* 0x000fe200000006ff */
[----:B-1----:R-:W-:Y:S06]  /*7b10*/  @!P0 BRA `(.L_x_186) ;  /* 0x0000000800f08947 */ /* 0x002fec0003800000 */
.L_x_213:
        /* <DEDUP_REMOVED lines=9> */
.L_x_214:
        /* <DEDUP_REMOVED lines=9> */
.L_x_215:
        /* <DEDUP_REMOVED lines=9> */
.L_x_216:
        /* <DEDUP_REMOVED lines=9> */
.L_x_217:
        /* <DEDUP_REMOVED lines=9> */
.L_x_218:
        /* <DEDUP_REMOVED lines=9> */
.L_x_219:
        /* <DEDUP_REMOVED lines=9> */
.L_x_220:
        /* <DEDUP_REMOVED lines=9> */
.L_x_221:
        /* <DEDUP_REMOVED lines=9> */
.L_x_222:
        /* <DEDUP_REMOVED lines=9> */
.L_x_223:
        /* <DEDUP_REMOVED lines=9> */
.L_x_224:
        /* <DEDUP_REMOVED lines=9> */
.L_x_225:
        /* <DEDUP_REMOVED lines=9> */
.L_x_226:
[----:B------:R-:W1:Y:S01]  /*8270*/  SYNCS.PHASECHK.TRANS64.TRYWAIT P0, [R8+URZ], R5 ;  /* 0x00000005080075a7 */ /* 0x000e62000800017f */
[----:B------:R-:W-:-:S05]  /*8280*/  VIADD R0, R7, 0x1 ;  /* 0x0000000107007836 */ /* 0x000fca0000000000 */
[----:B------:R-:W-:-:S04]  /*8290*/  ISETP.NE.AND P1, PT, R0, 0x12, PT ;  /* 0x000000120000780c */ /* 0x000fc80003f25270 */
[----:B------:R-:W-:Y:S02]  /*82a0*/  SEL R3, RZ, 0x1, P1 ;  /* 0x00000001ff037807 */ /* 0x000fe40000800000 */
[----:B------:R-:W-:Y:S02]  /*82b0*/  SEL R7, R0, RZ, P1 ;  /* 0x000000ff00077207 */ /* 0x000fe40000800000 */
[----:B0-----:R-:W-:-:S03]  /*82c0*/  LOP3.LUT R9, R6, R3, RZ, 0x3c, !PT ;  /* 0x0000000306097212 */ /* 0x001fc600078e3cff */
[----:B------:R-:W-:Y:S01]  /*82d0*/  IMAD R11, R7, 0x8, R2 ;  /* 0x00000008070b7824 */ /* 0x000fe200078e0202 */
[----:B------:R-:W-:Y:S01]  /*82e0*/  SHF.L.U32 R6, R9, 0x1f, RZ ;  /* 0x0000001f09067819 */ /* 0x000fe200000006ff */
[----:B-1----:R-:W-:Y:S06]  /*82f0*/  @!P0 BRA `(.L_x_200) ;  /* 0x0000000800108947 */ /* 0x002fec0003800000 */
.L_x_227:
[----:B------:R-:W1:Y:S01]  /*8300*/  SYNCS.PHASECHK.TRANS64.TRYWAIT P0, [R11+URZ], R6 ;  /* 0x000000060b0075a7 */ /* 0x000e62000800017f */
[----:B------:R-:W-:-:S05]  /*8310*/  VIADD R0, R7, 0x1 ;  /* 0x0000000107007836 */ /* 0x000fca0000000000 */
[----:B------:R-:W-:-:S04]  /*8320*/  ISETP.NE.AND P1, PT, R0, 0x12, PT ;  /* 0x000000120000780c */ /* 0x000fc80003f25270 */
[----:B------:R-:W-:Y:S02]  /*8330*/  SEL R4, RZ, 0x1, P1 ;  /* 0x00000001ff047807 */ /* 0x000fe40000800000 */
[----:B------:R-:W-:Y:S02]  /*8340*/  SEL R3, R0, RZ, P1 ;  /* 0x000000ff00037207 */ /* 0x000fe40000800000 */
[----:B------:R-:W-:Y:S01]  /*8350*/  LOP3.LUT R0, R9, R4, RZ, 0x3c, !PT ;  /* 0x0000000409007212 */ /* 0x000fe200078e3cff */
[----:B-1----:R-:W-:Y:S06]  /*8360*/  @!P0 BRA `(.L_x_201) ;  /* 0x0000000800088947 */ /* 0x002fec0003800000 */
.L_x_228:
[----:B------:R-:W-:Y:S01]  /*8370*/  IMAD R3, R3, 0x8, R2 ;  /* 0x0000000803037824 */ /* 0x000fe200078e0202 */
[----:B------:R-:W-:-:S07]  /*8380*/  SHF.L.U32 R0, R0, 0x1f, RZ ;  /* 0x0000001f00007819 */ /* 0x000fce00000006ff */
.L_x_202:
[----:B--2---:R2:W3:Y:S02]  /*8390*/  SYNCS.PHASECHK.TRANS64.TRYWAIT P0, [R3+URZ], R0 ;  /* 0x00000000030075a7 */ /* 0x0044e4000800017f */
[----:B---3--:R-:W-:Y:S05]  /*83a0*/  @!P0 NANOSLEEP.SYNCS 0x989680 ;  /* 0x009896800000895d */ /* 0x008fea0003900000 */
[----:B------:R-:W3:Y:S02]  /*83b0*/  @!P0 SYNCS.PHASECHK.TRANS64 P0, [R3+URZ], R0 ;  /* 0x00000000030085a7 */ /* 0x000ee4000800007f */
[----:B---3--:R-:W-:Y:S05]  /*83c0*/  @!P0 BRA `(.L_x_202) ;  /* 0xfffffffc00f08947 */ /* 0x008fea000383ffff */
.L_x_183:
[----:B------:R-:W-:Y:S05]  /*83d0*/  BSYNC B0 ;  /* 0x0000000000007941 */ /* 0x000fea0003800000 */
.L_x_182:
[----:B------:R-:W-:Y:S05]  /*83e0*/  EXIT ;  /* 0x000000000000794d */ /* 0x000fea0003800000 */
.L_x_20:
[----:B-1----:R1:W2:Y:S02]  /*83f0*/  SYNCS.PHASECHK.TRANS64.TRYWAIT P0, [R97+URZ], R0 ;  /* 0x00000000610075a7 */ /* 0x0022a4000800017f */
[----:B--2---:R-:W-:Y:S05]  /*8400*/  @!P0 NANOSLEEP.SYNCS 0x989680 ;  /* 0x009896800000895d */ /* 0x004fea0003900000 */
[----:B------:R-:W2:Y:S02]  /*8410*/  @!P0 SYNCS.PHASECHK.TRANS64 P0, [R97+URZ], R0 ;  /* 0x00000000610085a7 */ /* 0x000ea4000800007f */
[----:B--2---:R-:W-:Y:S05]  /*8420*/  @!P0 BRA `(.L_x_20) ;  /* 0xfffffffc00f08947 */ /* 0x004fea000383ffff */
[----:B------:R-:W-:Y:S05]  /*8430*/  BRA `(.L_x_203) ;  /* 0xffffff94004c7947 */ /* 0x000fea000383ffff */
.L_x_25:
[----:B--2---:R2:W3:Y:S02]  /*8440*/  SYNCS.PHASECHK.TRANS64.TRYWAIT P1, [R3+URZ], R0 ;  /* 0x00000000030075a7 */ /* 0x0044e4000802017f */
[----:B---3--:R-:W-:Y:S05]  /*8450*/  @!P1 NANOSLEEP.SYNCS 0x989680 ;  /* 0x009896800000995d */ /* 0x008fea0003900000 */
[----:B------:R-:W3:Y:S02]  /*8460*/  @!P1 SYNCS.PHASECHK.TRANS64 P1, [R3+URZ], R0 ;  /* 0x00000000030095a7 */ /* 0x000ee4000802007f */
[----:B---3--:R-:W-:Y:S05]  /*8470*/  @!P1 BRA `(.L_x_25) ;  /* 0xfffffffc00f09947 */ /* 0x008fea000383ffff */
[----:B------:R-:W-:Y:S05]  /*8480*/  BRA `(.L_x_24) ;  /* 0xffffff9400b07947 */ /* 0x000fea000383ffff */
.L_x_30:
[----:B--2---:R-:W-:-:S04]  /*8490*/  IMAD.U32 R5, RZ, RZ, UR4 ;  /* 0x00000004ff057e24 */ /* 0x004fc8000f8e00ff */
[----:B------:R2:W3:Y:S03]  /*84a0*/  SYNCS.PHASECHK.TRANS64.TRYWAIT P1, [R5+URZ], R4 ;  /* 0x00000004050075a7 */ /* 0x0004e6000802017f */
[----:B---3--:R-:W-:Y:S05]  /*84b0*/  @!P1 NANOSLEEP.SYNCS 0x989680 ;  /* 0x009896800000995d */ /* 0x008fea0003900000 */
[----:B------:R-:W3:Y:S02]  /*84c0*/  @!P1 SYNCS.PHASECHK.TRANS64 P1, [R5+URZ], R4 ;  /* 0x00000004050095a7 */ /* 0x000ee4000802007f */
[----:B---3--:R-:W-:Y:S05]  /*84d0*/  @!P1 BRA `(.L_x_30) ;  /* 0xfffffffc00ec9947 */ /* 0x008fea000383ffff */
[----:B------:R-:W-:Y:S05]  /*84e0*/  BRA `(.L_x_29) ;  /* 0xffffff9800287947 */ /* 0x000fea000383ffff */
.L_x_36:
[----:B-1----:R1:W2:Y:S02]  /*84f0*/  SYNCS.PHASECHK.TRANS64.TRYWAIT P0, [R97+URZ+0x10], R0 ;  /* 0x00001000610075a7 */ /* 0x0022a4000800017f */
[----:B--2---:R-:W-:Y:S05]  /*8500*/  @!P0 NANOSLEEP.SYNCS 0x989680 ;  /* 0x009896800000895d */ /* 0x004fea0003900000 */
[----:B------:R-:W2:Y:S02]  /*8510*/  @!P0 SYNCS.PHASECHK.TRANS64 P0, [R97+URZ+0x10], R0 ;  /* 0x00001000610085a7 */ /* 0x000ea4000800007f */
[----:B--2---:R-:W-:Y:S05]  /*8520*/  @!P0 BRA `(.L_x_36) ;  /* 0xfffffffc00f08947 */ /* 0x004fea000383ffff */
[----:B------:R-:W-:Y:S05]  /*8530*/  BRA `(.L_x_204) ;  /* 0xffffff9c00347947 */ /* 0x000fea000383ffff */
.L_x_169:
[----:B------:R-:W-:Y:S01]  /*8540*/  BSSY B1, `(.L_x_205) ;  /* 0x0000006000017945 */ /* 0x000fe20003800000 */
[----:B------:R-:W-:-:S07]  /*8550*/  IMAD.MOV.U32 R15, RZ, RZ, -0x1 ;  /* 0xffffffffff0f7424 */ /* 0x000fce00078e00ff */
[----:B-----5:R-:W-:Y:S05]  /*8560*/  WARPSYNC.COLLECTIVE R15, `(.L_x_206) ;  /* 0x000000000f0c7348 */ /* 0x020fea0003c00000 */
[----:B------:R-:W-:Y:S02]  /*8570*/  ELECT P6, UR62, PT ;  /* 0x00000000003e782f */ /* 0x000fe400038c0000 */
[----:B------:R-:W-:Y:S01]  /*8580*/  MOV R14, UR62 ;  /* 0x0000003e000e7c02 */ /* 0x000fe20008000f00 */
[----:B-----5:R-:W-:Y:S10]  /*8590*/  ENDCOLLECTIVE ;  /* 0x000000000000791b */ /* 0x020ff40003800000 */
.L_x_206:
[----:B------:R-:W-:Y:S05]  /*85a0*/  BSYNC B1 ;  /* 0x0000000000017941 */ /* 0x000fea0003800000 */
.L_x_205:
[----:B------:R-:W-:Y:S05]  /*85b0*/  BRA `(.L_x_207) ;  /* 0xffffffe400f47947 */ /* 0x000fea000383ffff */
.L_x_172:
[----:B0-----:R0:W1:Y:S02]  /*85c0*/  SYNCS.PHASECHK.TRANS64.TRYWAIT P1, [R10+URZ+0x90], R5 ;  /* 0x000090050a0075a7 */ /* 0x001064000802017f */
[----:B-1----:R-:W-:Y:S05]  /*85d0*/  @!P1 NANOSLEEP.SYNCS 0x989680 ;  /* 0x009896800000995d */ /* 0x002fea0003900000 */
[----:B------:R-:W1:Y:S02]  /*85e0*/  @!P1 SYNCS.PHASECHK.TRANS64 P1, [R10+URZ+0x90], R5 ;  /* 0x000090050a0095a7 */ /* 0x000e64000802007f */
[----:B-1----:R-:W-:Y:S05]  /*85f0*/  @!P1 BRA `(.L_x_172) ;  /* 0xfffffffc00f09947 */ /* 0x002fea000383ffff */
[----:B------:R-:W-:Y:S05]  /*8600*/  BRA `(.L_x_208) ;  /* 0xffffffe8002c7947 */ /* 0x000fea000383ffff */
.L_x_181:
[----:B------:R-:W-:Y:S01]  /*8610*/  BSSY B0, `(.L_x_209) ;  /* 0x0000006000007945 */ /* 0x000fe20003800000 */
[----:B------:R-:W-:-:S07]  /*8620*/  IMAD.MOV.U32 R15, RZ, RZ, -0x1 ;  /* 0xffffffffff0f7424 */ /* 0x000fce00078e00ff */
[----:B-----5:R-:W-:Y:S05]  /*8630*/  WARPSYNC.COLLECTIVE R15, `(.L_x_210) ;  /* 0x000000000f0c7348 */ /* 0x020fea0003c00000 */
[----:B------:R-:W-:Y:S02]  /*8640*/  ELECT P6, UR62, PT ;  /* 0x00000000003e782f */ /* 0x000fe400038c0000 */
[----:B------:R-:W-:Y:S01]  /*8650*/  MOV R14, UR62 ;  /* 0x0000003e000e7c02 */ /* 0x000fe20008000f00 */
[----:B-----5:R-:W-:Y:S10]  /*8660*/  ENDCOLLECTIVE ;  /* 0x000000000000791b */ /* 0x020ff40003800000 */
.L_x_210:
[----:B------:R-:W-:Y:S05]  /*8670*/  BSYNC B0 ;  /* 0x0000000000007941 */ /* 0x000fea0003800000 */
.L_x_209:
[----:B------:R-:W-:Y:S05]  /*8680*/  BRA `(.L_x_211) ;  /* 0xfffffff000ac7947 */ /* 0x000fea000383ffff */
.L_x_185:
[----:B0-----:R0:W1:Y:S02]  /*8690*/  SYNCS.PHASECHK.TRANS64.TRYWAIT P0, [R9+URZ], R4 ;  /* 0x00000004090075a7 */ /* 0x001064000800017f */
[----:B-1----:R-:W-:Y:S05]  /*86a0*/  @!P0 NANOSLEEP.SYNCS 0x989680 ;  /* 0x009896800000895d */ /* 0x002fea0003900000 */
[----:B------:R-:W1:Y:S02]  /*86b0*/  @!P0 SYNCS.PHASECHK.TRANS64 P0, [R9+URZ], R4 ;  /* 0x00000004090085a7 */ /* 0x000e64000800007f */
[----:B-1----:R-:W-:Y:S05]  /*86c0*/  @!P0 BRA `(.L_x_185) ;  /* 0xfffffffc00f08947 */ /* 0x002fea000383ffff */
[----:B------:R-:W-:Y:S05]  /*86d0*/  BRA `(.L_x_212) ;  /* 0xfffffff000ec7947 */ /* 0x000fea000383ffff */
.L_x_186:
[----:B0-----:R0:W1:Y:S02]  /*86e0*/  SYNCS.PHASECHK.TRANS64.TRYWAIT P0, [R8+URZ], R5 ;  /* 0x00000005080075a7 */ /* 0x001064000800017f */
[----:B-1----:R-:W-:Y:S05]  /*86f0*/  @!P0 NANOSLEEP.SYNCS 0x989680 ;  /* 0x009896800000895d */ /* 0x002fea0003900000 */
[----:B------:R-:W1:Y:S02]  /*8700*/  @!P0 SYNCS.PHASECHK.TRANS64 P0, [R8+URZ], R5 ;  /* 0x00000005080085a7 */ /* 0x000e64000800007f */
[----:B-1----:R-:W-:Y:S05]  /*8710*/  @!P0 BRA `(.L_x_186) ;  /* 0xfffffffc00f08947 */ /* 0x002fea000383ffff */
[----:B------:R-:W-:Y:S05]  /*8720*/  BRA `(.L_x_213) ;  /* 0xfffffff000fc7947 */ /* 0x000fea000383ffff */
.L_x_187:
[----:B0-----:R0:W1:Y:S02]  /*8730*/  SYNCS.PHASECHK.TRANS64.TRYWAIT P0, [R9+URZ], R4 ;  /* 0x00000004090075a7 */ /* 0x001064000800017f */
[----:B-1----:R-:W-:Y:S05]  /*8740*/  @!P0 NANOSLEEP.SYNCS 0x989680 ;  /* 0x009896800000895d */ /* 0x002fea0003900000 */
[----:B------:R-:W1:Y:S02]  /*8750*/  @!P0 SYNCS.PHASECHK.TRANS64 P0, [R9+URZ], R4 ;  /* 0x00000004090085a7 */ /* 0x000e64000800007f */
[----:B-1----:R-:W-:Y:S05]  /*8760*/  @!P0 BRA `(.L_x_187) ;  /* 0xfffffffc00f08947 */ /* 0x002fea000383ffff */
[----:B------:R-:W-:Y:S05]  /*8770*/  BRA `(.L_x_214) ;  /* 0xfffffff4000c7947 */ /* 0x000fea000383ffff */
.L_x_188:
[----:B0-----:R0:W1:Y:S02]  /*8780*/  SYNCS.PHASECHK.TRANS64.TRYWAIT P0, [R8+URZ], R5 ;  /* 0x00000005080075a7 */ /* 0x001064000800017f */
[----:B-1----:R-:W-:Y:S05]  /*8790*/  @!P0 NANOSLEEP.SYNCS 0x989680 ;  /* 0x009896800000895d */ /* 0x002fea0003900000 */
[----:B------:R-:W1:Y:S02]  /*87a0*/  @!P0 SYNCS.PHASECHK.TRANS64 P0, [R8+URZ], R5 ;  /* 0x00000005080085a7 */ /* 0x000e64000800007f */
[----:B-1----:R-:W-:Y:S05]  /*87b0*/  @!P0 BRA `(.L_x_188) ;  /* 0xfffffffc00f08947 */ /* 0x002fea000383ffff */
[----:B------:R-:W-:Y:S05]  /*87c0*/  BRA `(.L_x_215) ;  /* 0xfffffff4001c7947 */ /* 0x000fea000383ffff */
.L_x_189:
[----:B0-----:R0:W1:Y:S02]  /*87d0*/  SYNCS.PHASECHK.TRANS64.TRYWAIT P0, [R9+URZ], R4 ;  /* 0x00000004090075a7 */ /* 0x001064000800017f */
[----:B-1----:R-:W-:Y:S05]  /*87e0*/  @!P0 NANOSLEEP.SYNCS 0x989680 ;  /* 0x009896800000895d */ /* 0x002fea0003900000 */
[----:B------:R-:W1:Y:S02]  /*87f0*/  @!P0 SYNCS.PHASECHK.TRANS64 P0, [R9+URZ], R4 ;  /* 0x00000004090085a7 */ /* 0x000e64000800007f */
[----:B-1----:R-:W-:Y:S05]  /*8800*/  @!P0 BRA `(.L_x_189) ;  /* 0xfffffffc00f08947 */ /* 0x002fea000383ffff */
[----:B------:R-:W-:Y:S05]  /*8810*/  BRA `(.L_x_216) ;  /* 0xfffffff4002c7947 */ /* 0x000fea000383ffff */
.L_x_190:
[----:B0-----:R0:W1:Y:S02]  /*8820*/  SYNCS.PHASECHK.TRANS64.TRYWAIT P0, [R8+URZ], R5 ;  /* 0x00000005080075a7 */ /* 0x001064000800017f */
[----:B-1----:R-:W-:Y:S05]  /*8830*/  @!P0 NANOSLEEP.SYNCS 0x989680 ;  /* 0x009896800000895d */ /* 0x002fea0003900000 */
[----:B------:R-:W1:Y:S02]  /*8840*/  @!P0 SYNCS.PHASECHK.TRANS64 P0, [R8+URZ], R5 ;  /* 0x00000005080085a7 */ /* 0x000e64000800007f */
[----:B-1----:R-:W-:Y:S05]  /*8850*/  @!P0 BRA `(.L_x_190) ;  /* 0xfffffffc00f08947 */ /* 0x002fea000383ffff */
[----:B------:R-:W-:Y:S05]  /*8860*/  BRA `(.L_x_217) ;  /* 0xfffffff4003c7947 */ /* 0x000fea000383ffff */
.L_x_191:
[----:B0-----:R0:W1:Y:S02]  /*8870*/  SYNCS.PHASECHK.TRANS64.TRYWAIT P0, [R9+URZ], R4 ;  /* 0x00000004090075a7 */ /* 0x001064000800017f */
[----:B-1----:R-:W-:Y:S05]  /*8880*/  @!P0 NANOSLEEP.SYNCS 0x989680 ;  /* 0x009896800000895d */ /* 0x002fea0003900000 */
[----:B------:R-:W1:Y:S02]  /*8890*/  @!P0 SYNCS.PHASECHK.TRANS64 P0, [R9+URZ], R4 ;  /* 0x00000004090085a7 */ /* 0x000e64000800007f */
[----:B-1----:R-:W-:Y:S05]  /*88a0*/  @!P0 BRA `(.L_x_191) ;  /* 0xfffffffc00f08947 */ /* 0x002fea000383ffff */
[----:B------:R-:W-:Y:S05]  /*88b0*/  BRA `(.L_x_218) ;  /* 0xfffffff4004c7947 */ /* 0x000fea000383ffff */
.L_x_192:
[----:B0-----:R0:W1:Y:S02]  /*88c0*/  SYNCS.PHASECHK.TRANS64.TRYWAIT P0, [R8+URZ], R5 ;  /* 0x00000005080075a7 */ /* 0x001064000800017f */
[----:B-1----:R-:W-:Y:S05]  /*88d0*/  @!P0 NANOSLEEP.SYNCS 0x989680 ;  /* 0x009896800000895d */ /* 0x002fea0003900000 */
[----:B------:R-:W1:Y:S02]  /*88e0*/  @!P0 SYNCS.PHASECHK.TRANS64 P0, [R8+URZ], R5 ;  /* 0x00000005080085a7 */ /* 0x000e64000800007f */
[----:B-1----:R-:W-:Y:S05]  /*88f0*/  @!P0 BRA `(.L_x_192) ;  /* 0xfffffffc00f08947 */ /* 0x002fea000383ffff */
[----:B------:R-:W-:Y:S05]  /*8900*/  BRA `(.L_x_219) ;  /* 0xfffffff4005c7947 */ /* 0x000fea000383ffff */
.L_x_193:
[----:B0-----:R0:W1:Y:S02]  /*8910*/  SYNCS.PHASECHK.TRANS64.TRYWAIT P0, [R9+URZ], R4 ;  /* 0x00000004090075a7 */ /* 0x001064000800017f */
[----:B-1----:R-:W-:Y:S05]  /*8920*/  @!P0 NANOSLEEP.SYNCS 0x989680 ;  /* 0x009896800000895d */ /* 0x002fea0003900000 */
[----:B------:R-:W1:Y:S02]  /*8930*/  @!P0 SYNCS.PHASECHK.TRANS64 P0, [R9+URZ], R4 ;  /* 0x00000004090085a7 */ /* 0x000e64000800007f */
[----:B-1----:R-:W-:Y:S05]  /*8940*/  @!P0 BRA `(.L_x_193) ;  /* 0xfffffffc00f08947 */ /* 0x002fea000383ffff */
[----:B------:R-:W-:Y:S05]  /*8950*/  BRA `(.L_x_220) ;  /* 0xfffffff4006c7947 */ /* 0x000fea000383ffff */
.L_x_194:
[----:B0-----:R0:W1:Y:S02]  /*8960*/  SYNCS.PHASECHK.TRANS64.TRYWAIT P0, [R8+URZ], R5 ;  /* 0x00000005080075a7 */ /* 0x001064000800017f */
[----:B-1----:R-:W-:Y:S05]  /*8970*/  @!P0 NANOSLEEP.SYNCS 0x989680 ;  /* 0x009896800000895d */ /* 0x002fea0003900000 */
[----:B------:R-:W1:Y:S02]  /*8980*/  @!P0 SYNCS.PHASECHK.TRANS64 P0, [R8+URZ], R5 ;  /* 0x00000005080085a7 */ /* 0x000e64000800007f */
[----:B-1----:R-:W-:Y:S05]  /*8990*/  @!P0 BRA `(.L_x_194) ;  /* 0xfffffffc00f08947 */ /* 0x002fea000383ffff */
[----:B------:R-:W-:Y:S05]  /*89a0*/  BRA `(.L_x_221) ;  /* 0xfffffff4007c7947 */ /* 0x000fea000383ffff */
.L_x_195:
[----:B0-----:R0:W1:Y:S02]  /*89b0*/  SYNCS.PHASECHK.TRANS64.TRYWAIT P0, [R9+URZ], R4 ;  /* 0x00000004090075a7 */ /* 0x001064000800017f */
[----:B-1----:R-:W-:Y:S05]  /*89c0*/  @!P0 NANOSLEEP.SYNCS 0x989680 ;  /* 0x009896800000895d */ /* 0x002fea0003900000 */
[----:B------:R-:W1:Y:S02]  /*89d0*/  @!P0 SYNCS.PHASECHK.TRANS64 P0, [R9+URZ], R4 ;  /* 0x00000004090085a7 */ /* 0x000e64000800007f */
[----:B-1----:R-:W-:Y:S05]  /*89e0*/  @!P0 BRA `(.L_x_195) ;  /* 0xfffffffc00f08947 */ /* 0x002fea000383ffff */
[----:B------:R-:W-:Y:S05]  /*89f0*/  BRA `(.L_x_222) ;  /* 0xfffffff4008c7947 */ /* 0x000fea000383ffff */
.L_x_196:
[----:B0-----:R0:W1:Y:S02]  /*8a00*/  SYNCS.PHASECHK.TRANS64.TRYWAIT P0, [R8+URZ], R5 ;  /* 0x00000005080075a7 */ /* 0x001064000800017f */
[----:B-1----:R-:W-:Y:S05]  /*8a10*/  @!P0 NANOSLEEP.SYNCS 0x989680 ;  /* 0x009896800000895d */ /* 0x002fea0003900000 */
[----:B------:R-:W1:Y:S02]  /*8a20*/  @!P0 SYNCS.PHASECHK.TRANS64 P0, [R8+URZ], R5 ;  /* 0x00000005080085a7 */ /* 0x000e64000800007f */
[----:B-1----:R-:W-:Y:S05]  /*8a30*/  @!P0 BRA `(.L_x_196) ;  /* 0xfffffffc00f08947 */ /* 0x002fea000383ffff */
[----:B------:R-:W-:Y:S05]  /*8a40*/  BRA `(.L_x_223) ;  /* 0xfffffff4009c7947 */ /* 0x000fea000383ffff */
.L_x_197:
[----:B0-----:R0:W1:Y:S02]  /*8a50*/  SYNCS.PHASECHK.TRANS64.TRYWAIT P0, [R9+URZ], R4 ;  /* 0x00000004090075a7 */ /* 0x001064000800017f */
[----:B-1----:R-:W-:Y:S05]  /*8a60*/  @!P0 NANOSLEEP.SYNCS 0x989680 ;  /* 0x009896800000895d */ /* 0x002fea0003900000 */
[----:B------:R-:W1:Y:S02]  /*8a70*/  @!P0 SYNCS.PHASECHK.TRANS64 P0, [R9+URZ], R4 ;  /* 0x00000004090085a7 */ /* 0x000e64000800007f */
[----:B-1----:R-:W-:Y:S05]  /*8a80*/  @!P0 BRA `(.L_x_197) ;  /* 0xfffffffc00f08947 */ /* 0x002fea000383ffff */
[----:B------:R-:W-:Y:S05]  /*8a90*/  BRA `(.L_x_224) ;  /* 0xfffffff400ac7947 */ /* 0x000fea000383ffff */
.L_x_198:
[----:B0-----:R0:W1:Y:S02]  /*8aa0*/  SYNCS.PHASECHK.TRANS64.TRYWAIT P0, [R8+URZ], R5 ;  /* 0x00000005080075a7 */ /* 0x001064000800017f */
[----:B-1----:R-:W-:Y:S05]  /*8ab0*/  @!P0 NANOSLEEP.SYNCS 0x989680 ;  /* 0x009896800000895d */ /* 0x002fea0003900000 */
[----:B------:R-:W1:Y:S02]  /*8ac0*/  @!P0 SYNCS.PHASECHK.TRANS64 P0, [R8+URZ], R5 ;  /* 0x00000005080085a7 */ /* 0x000e64000800007f */
[----:B-1----:R-:W-:Y:S05]  /*8ad0*/  @!P0 BRA `(.L_x_198) ;  /* 0xfffffffc00f08947 */ /* 0x002fea000383ffff */
[----:B------:R-:W-:Y:S05]  /*8ae0*/  BRA `(.L_x_225) ;  /* 0xfffffff400bc7947 */ /* 0x000fea000383ffff */
.L_x_199:
[----:B0-----:R0:W1:Y:S02]  /*8af0*/  SYNCS.PHASECHK.TRANS64.TRYWAIT P0, [R9+URZ], R4 ;  /* 0x00000004090075a7 */ /* 0x001064000800017f */
[----:B-1----:R-:W-:Y:S05]  /*8b00*/  @!P0 NANOSLEEP.SYNCS 0x989680 ;  /* 0x009896800000895d */ /* 0x002fea0003900000 */
[----:B------:R-:W1:Y:S02]  /*8b10*/  @!P0 SYNCS.PHASECHK.TRANS64 P0, [R9+URZ], R4 ;  /* 0x00000004090085a7 */ /* 0x000e64000800007f */
[----:B-1----:R-:W-:Y:S05]  /*8b20*/  @!P0 BRA `(.L_x_199) ;  /* 0xfffffffc00f08947 */ /* 0x002fea000383ffff */
[----:B------:R-:W-:Y:S05]  /*8b30*/  BRA `(.L_x_226) ;  /* 0xfffffff400cc7947 */ /* 0x000fea000383ffff */
.L_x_200:
[----:B0-----:R0:W1:Y:S02]  /*8b40*/  SYNCS.PHASECHK.TRANS64.TRYWAIT P0, [R8+URZ], R5 ;  /* 0x00000005080075a7 */ /* 0x001064000800017f */
[----:B-1----:R-:W-:Y:S05]  /*8b50*/  @!P0 NANOSLEEP.SYNCS 0x989680 ;  /* 0x009896800000895d */ /* 0x002fea0003900000 */
[----:B------:R-:W1:Y:S02]  /*8b60*/  @!P0 SYNCS.PHASECHK.TRANS64 P0, [R8+URZ], R5 ;  /* 0x00000005080085a7 */ /* 0x000e64000800007f */
[----:B-1----:R-:W-:Y:S05]  /*8b70*/  @!P0 BRA `(.L_x_200) ;  /* 0xfffffffc00f08947 */ /* 0x002fea000383ffff */
[----:B------:R-:W-:Y:S05]  /*8b80*/  BRA `(.L_x_227) ;  /* 0xfffffff400dc7947 */ /* 0x000fea000383ffff */
.L_x_201:
[----:B-1----:R1:W2:Y:S02]  /*8b90*/  SYNCS.PHASECHK.TRANS64.TRYWAIT P0, [R11+URZ], R6 ;  /* 0x000000060b0075a7 */ /* 0x0022a4000800017f */
[----:B--2---:R-:W-:Y:S05]  /*8ba0*/  @!P0 NANOSLEEP.SYNCS 0x989680 ;  /* 0x009896800000895d */ /* 0x004fea0003900000 */
[----:B------:R-:W2:Y:S02]  /*8bb0*/  @!P0 SYNCS.PHASECHK.TRANS64 P0, [R11+URZ], R6 ;  /* 0x000000060b0085a7 */ /* 0x000ea4000800007f */
[----:B--2---:R-:W-:Y:S05]  /*8bc0*/  @!P0 BRA `(.L_x_201) ;  /* 0xfffffffc00f08947 */ /* 0x004fea000383ffff */
[----:B------:R-:W-:Y:S05]  /*8bd0*/  BRA `(.L_x_228) ;  /* 0xfffffff400e47947 */ /* 0x000fea000383ffff */
.L_x_229:
[----:B------:R-:W-:-:S00]  /*8be0*/  BRA `(.L_x_229) ;  /* 0xfffffffc00fc7947 */ /* 0x000fc0000383ffff */
[----:B------:R-:W-:-:S00]  /*8bf0*/  NOP ;  /* 0x0000000000007918 */ /* 0x000fc00000000000 */
        /* <DEDUP_REMOVED lines=8> */
.L_x_230:


//--------------------- .nv.global.init           --------------------------
	.section	.nv.global.init,"aw",@progbits
.nv.global.init:
	.type		$str$22,@object
	.size		$str$22,($str$23 - $str$22)
$str$22:
        /*0000*/ 	.byte	0x6b, 0x5f, 0x74, 0x69, 0x6c, 0x65, 0x5f, 0x63, 0x6f, 0x75, 0x6e, 0x74, 0x20, 0x3e, 0x3d, 0x20
        /*0010*/ 	.byte	0x31, 0x00
	.type		$str$23,@object
	.size		$str$23,(__unnamed_1 - $str$23)
$str$23:
        /*0012*/ 	.byte	0x2f, 0x74, 0x6d, 0x70, 0x2f, 0x63, 0x75, 0x74, 0x6c, 0x61, 0x73, 0x73, 0x5f, 0x73, 0x77, 0x65
        /*0022*/ 	.byte	0x65, 0x70, 0x5f, 0x73, 0x72, 0x63, 0x2f, 0x69, 0x6e, 0x63, 0x6c, 0x75, 0x64, 0x65, 0x2f, 0x63
        /*0032*/ 	.byte	0x75, 0x74, 0x6c, 0x61, 0x73, 0x73, 0x2f, 0x67, 0x65, 0x6d, 0x6d, 0x2f, 0x63, 0x6f, 0x6c, 0x6c
        /*0042*/ 	.byte	0x65, 0x63, 0x74, 0x69, 0x76, 0x65, 0x2f, 0x73, 0x6d, 0x39, 0x30, 0x5f, 0x6d, 0x6d, 0x61, 0x5f
        /*0052*/ 	.byte	0x74, 0x6d, 0x61, 0x5f, 0x67, 0x6d, 0x6d, 0x61, 0x5f, 0x73, 0x73, 0x5f, 0x77, 0x61, 0x72, 0x70
        /*0062*/ 	.byte	0x73, 0x70, 0x65, 0x63, 0x69, 0x61, 0x6c, 0x69, 0x7a, 0x65, 0x64, 0x2e, 0x68, 0x70, 0x70, 0x00
	.type		__unnamed_1,@object
	.size		__unnamed_1,(.L_0 - __unnamed_1)
__unnamed_1:
        /*0072*/ 	.byte	0x76, 0x6f, 0x69, 0x64, 0x20, 0x63, 0x75, 0x74, 0x6c, 0x61, 0x73, 0x73, 0x3a, 0x3a, 0x67, 0x65
        /* <DEDUP_REMOVED lines=180> */
        /*0bc2*/ 	.byte	0x3a, 0x3a, 0x69, 0x64, 0x65, 0x6e, 0x74, 0x69, 0x74, 0x79, 0x5d, 0x00
.L_0:


//--------------------- .nv.shared._ZN7cutlass13device_kernelINS_4gemm6kernel13GemmUniversalIN4cute5tupleIJiiiiEEENS1_10collective13CollectiveMmaINS1_34MainloopSm90TmaGmmaWarpSpecializedILi18ENS5_IJNS4_1CILi4EEENSA_ILi2EEENSA_ILi1EEEEEENS1_32KernelTmaWarpSpecializedPingpongEEENS5_IJNSA_ILi64EEENSA_ILi128EEENSA_ILi32EEEEEENS_6half_tENS5_IJlSD_lEEESL_SM_NS4_8TiledMMAINS4_8MMA_AtomIJNS4_4SM904GMMA26MMA_64x128x16_F32F16F16_SSILNSQ_5MajorE0ELSS_0ELNSQ_7ScaleInE1ELST_1EEEEEENS4_6LayoutINS5_IJSD_SD_SD_EEENS5_IJNSA_ILi0EEESY_SY_EEEEENS5_IJNS4_10UnderscoreES11_S11_EEEEENS4_23SM90_TMA_LOAD_MULTICASTENS4_14ComposedLayoutINS4_7SwizzleILi2ELi4ELi3EEENS4_18smem_ptr_flag_bitsILi16EEENSW_INS5_IJNSA_ILi8EEESJ_EEENS5_IJSJ_SD_EEEEEEEvNS4_8identityES14_S1E_vS1F_EENS_8epilogue10collective6detail29Sm90TmaWarpSpecializedAdapterINS1I_15DefaultEpilogueISL_SM_SM_NS1H_6thread17LinearCombinationISL_Li1EffLNS1M_9ScaleType4KindE0ELNS_15FloatRoundStyleE2ESL_EENS1_15EpilogueDefaultEEEEEvvEEEEvNT_6ParamsE --------------------------
	.section	.nv.shared._ZN7cutlass13device_kernelINS_4gemm6kernel13GemmUniversalIN4cute5tupleIJiiiiEEENS1_10collective13CollectiveMmaINS1_34MainloopSm90TmaGmmaWarpSpecializedILi18ENS5_IJNS4_1CILi4EEENSA_ILi2EEENSA_ILi1EEEEEENS1_32KernelTmaWarpSpecializedPingpongEEENS5_IJNSA_ILi64EEENSA_ILi128EEENSA_ILi32EEEEEENS_6half_tENS5_IJlSD_lEEESL_SM_NS4_8TiledMMAINS4_8MMA_AtomIJNS4_4SM904GMMA26MMA_64x128x16_F32F16F16_SSILNSQ_5MajorE0ELSS_0ELNSQ_7ScaleInE1ELST_1EEEEEENS4_6LayoutINS5_IJSD_SD_SD_EEENS5_IJNSA_ILi0EEESY_SY_EEEEENS5_IJNS4_10UnderscoreES11_S11_EEEEENS4_23SM90_TMA_LOAD_MULTICASTENS4_14ComposedLayoutINS4_7SwizzleILi2ELi4ELi3EEENS4_18smem_ptr_flag_bitsILi16EEENSW_INS5_IJNSA_ILi8EEESJ_EEENS5_IJSJ_SD_EEEEEEEvNS4_8identityES14_S1E_vS1F_EENS_8epilogue10collective6detail29Sm90TmaWarpSpecializedAdapterINS1I_15DefaultEpilogueISL_SM_SM_NS1H_6thread17LinearCombinationISL_Li1EffLNS1M_9ScaleType4KindE0ELNS_15FloatRoundStyleE2ESL_EENS1_15EpilogueDefaultEEEEEvvEEEEvNT_6ParamsE,"aw",@nobits
	.sectionflags	@""
	.align	16
	.zero		1024


//--------------------- .nv.shared.reserved.0     --------------------------
	.section	.nv.shared.reserved.0,"aw",@nobits
	.weak		__nv_reservedSMEM_offset_0_alias
	.size		__nv_reservedSMEM_offset_0_alias, 0, 0
	.other		__nv_reservedSMEM_offset_0_alias,@"STO_CUDA_RESERVED_SHARED STV_DEFAULT"
__nv_reservedSMEM_offset_0_alias:
	.zero		0


//--------------------- .nv.global                --------------------------
	.section	.nv.global,"aw",@nobits
.nv.global:
	.type		_ZN40_INTERNAL_f67af046_4_k_cu_23def52f_265534cute1_E,@object
	.size		_ZN40_INTERNAL_f67af046_4_k_cu_23def52f_265534cute1_E,(_ZN40_INTERNAL_f67af046_4_k_cu_23def52f_265534cuda3std3__45__cpo6cbeginE - _ZN40_INTERNAL_f67af046_4_k_cu_23def52f_265534cute1_E)
_ZN40_INTERNAL_f67af046_4_k_cu_23def52f_265534cute1_E:
	.zero		1
	.type		_ZN40_INTERNAL_f67af046_4_k_cu_23def52f_265534cuda3std3__45__cpo6cbeginE,@object
	.size		_ZN40_INTERNAL_f67af046_4_k_cu_23def52f_265534cuda3std3__45__cpo6cbeginE,(_ZN40_INTERNAL_f67af046_4_k_cu_23def52f_265534cuda3std3__48in_placeE - _ZN40_INTERNAL_f67af046_4_k_cu_23def52f_265534cuda3std3__45__cpo6cbeginE)
_ZN40_INTERNAL_f67af046_4_k_cu_23def52f_265534cuda3std3__45__cpo6cbeginE:
	.zero		1
	.type		_ZN40_INTERNAL_f67af046_4_k_cu_23def52f_265534cuda3std3__48in_placeE,@object
	.size		_ZN40_INTERNAL_f67af046_4_k_cu_23def52f_265534cuda3std3__48in_placeE,(_ZN40_INTERNAL_f67af046_4_k_cu_23def52f_265534cuda3std6ranges3__45__cpo9iter_moveE - _ZN40_INTERNAL_f67af046_4_k_cu_23def52f_265534cuda3std3__48in_placeE)
_ZN40_INTERNAL_f67af046_4_k_cu_23def52f_265534cuda3std3__48in_placeE:
	.zero		1
	.type		_ZN40_INTERNAL_f67af046_4_k_cu_23def52f_265534cuda3std6ranges3__45__cpo9iter_moveE,@object
	.size		_ZN40_INTERNAL_f67af046_4_k_cu_23def52f_265534cuda3std6ranges3__45__cpo9iter_moveE,(_ZN40_INTERNAL_f67af046_4_k_cu_23def52f_265534cuda3std3__45__cpo5beginE - _ZN40_INTERNAL_f67af046_4_k_cu_23def52f_265534cuda3std6ranges3__45__cpo9iter_moveE)
_ZN40_INTERNAL_f67af046_4_k_cu_23def52f_265534cuda3std6ranges3__45__cpo9iter_moveE:
	.zero		1
	.type		_ZN40_INTERNAL_f67af046_4_k_cu_23def52f_265534cuda3std3__45__cpo5beginE,@object
	.size		_ZN40_INTERNAL_f67af046_4_k_cu_23def52f_265534cuda3std3__45__cpo5beginE,(_ZN40_INTERNAL_f67af046_4_k_cu_23def52f_265534cuda3std3__442_GLOBAL__N__f67af046_4_k_cu_23def52f_265536ignoreE - _ZN40_INTERNAL_f67af046_4_k_cu_23def52f_265534cuda3std3__45__cpo5beginE)
_ZN40_INTERNAL_f67af046_4_k_cu_23def52f_265534cuda3std3__45__cpo5beginE:
	.zero		1
	.type		_ZN40_INTERNAL_f67af046_4_k_cu_23def52f_265534cuda3std3__442_GLOBAL__N__f67af046_4_k_cu_23def52f_265536ignoreE,@object
	.size		_ZN40_INTERNAL_f67af046_4_k_cu_23def52f_265534cuda3std3__442_GLOBAL__N__f67af046_4_k_cu_23def52f_265536ignoreE,(_ZN40_INTERNAL_f67af046_4_k_cu_23def52f_265534cute7productE - _ZN40_INTERNAL_f67af046_4_k_cu_23def52f_265534cuda3std3__442_GLOBAL__N__f67af046_4_k_cu_23def52f_265536ignoreE)
_ZN40_INTERNAL_f67af046_4_k_cu_23def52f_265534cuda3std3__442_GLOBAL__N__f67af046_4_k_cu_23def52f_265536ignoreE:
	.zero		1
	.type		_ZN40_INTERNAL_f67af046_4_k_cu_23def52f_265534cute7productE,@object
	.size		_ZN40_INTERNAL_f67af046_4_k_cu_23def52f_265534cute7productE,(_ZN40_INTERNAL_f67af046_4_k_cu_23def52f_265534cuda3std3__45__cpo3endE - _ZN40_INTERNAL_f67af046_4_k_cu_23def52f_265534cute7productE)
_ZN40_INTERNAL_f67af046_4_k_cu_23def52f_265534cute7productE:
	.zero		1
	.type		_ZN40_INTERNAL_f67af046_4_k_cu_23def52f_265534cuda3std3__45__cpo3endE,@object
	.size		_ZN40_INTERNAL_f67af046_4_k_cu_23def52f_265534cuda3std3__45__cpo3endE,(_ZN40_INTERNAL_f67af046_4_k_cu_23def52f_265534cuda3std3__419piecewise_constructE - _ZN40_INTERNAL_f67af046_4_k_cu_23def52f_265534cuda3std3__45__cpo3endE)
_ZN40_INTERNAL_f67af046_4_k_cu_23def52f_265534cuda3std3__45__cpo3endE:
	.zero		1
	.type		_ZN40_INTERNAL_f67af046_4_k_cu_23def52f_265534cuda3std3__419piecewise_constructE,@object
	.size		_ZN40_INTERNAL_f67af046_4_k_cu_23def52f_265534cuda3std3__419piecewise_constructE,(_ZN40_INTERNAL_f67af046_4_k_cu_23def52f_265534cuda3std3__45__cpo4cendE - _ZN40_INTERNAL_f67af046_4_k_cu_23def52f_265534cuda3std3__419piecewise_constructE)
_ZN40_INTERNAL_f67af046_4_k_cu_23def52f_265534cuda3std3__419piecewise_constructE:
	.zero		1
	.type		_ZN40_INTERNAL_f67af046_4_k_cu_23def52f_265534cuda3std3__45__cpo4cendE,@object
	.size		_ZN40_INTERNAL_f67af046_4_k_cu_23def52f_265534cuda3std3__45__cpo4cendE,(_ZN40_INTERNAL_f67af046_4_k_cu_23def52f_265534cuda3std6ranges3__45__cpo4swapE - _ZN40_INTERNAL_f67af046_4_k_cu_23def52f_265534cuda3std3__45__cpo4cendE)
_ZN40_INTERNAL_f67af046_4_k_cu_23def52f_265534cuda3std3__45__cpo4cendE:
	.zero		1
	.type		_ZN40_INTERNAL_f67af046_4_k_cu_23def52f_265534cuda3std6ranges3__45__cpo4swapE,@object
	.size		_ZN40_INTERNAL_f67af046_4_k_cu_23def52f_265534cuda3std6ranges3__45__cpo4swapE,(.L_8 - _ZN40_INTERNAL_f67af046_4_k_cu_23def52f_265534cuda3std6ranges3__45__cpo4swapE)
_ZN40_INTERNAL_f67af046_4_k_cu_23def52f_265534cuda3std6ranges3__45__cpo4swapE:
	.zero		1
.L_8:


//--------------------- .nv.constant0._ZN7cutlass13device_kernelINS_4gemm6kernel13GemmUniversalIN4cute5tupleIJiiiiEEENS1_10collective13CollectiveMmaINS1_34MainloopSm90TmaGmmaWarpSpecializedILi18ENS5_IJNS4_1CILi4EEENSA_ILi2EEENSA_ILi1EEEEEENS1_32KernelTmaWarpSpecializedPingpongEEENS5_IJNSA_ILi64EEENSA_ILi128EEENSA_ILi32EEEEEENS_6half_tENS5_IJlSD_lEEESL_SM_NS4_8TiledMMAINS4_8MMA_AtomIJNS4_4SM904GMMA26MMA_64x128x16_F32F16F16_SSILNSQ_5MajorE0ELSS_0ELNSQ_7ScaleInE1ELST_1EEEEEENS4_6LayoutINS5_IJSD_SD_SD_EEENS5_IJNSA_ILi0EEESY_SY_EEEEENS5_IJNS4_10UnderscoreES11_S11_EEEEENS4_23SM90_TMA_LOAD_MULTICASTENS4_14ComposedLayoutINS4_7SwizzleILi2ELi4ELi3EEENS4_18smem_ptr_flag_bitsILi16EEENSW_INS5_IJNSA_ILi8EEESJ_EEENS5_IJSJ_SD_EEEEEEEvNS4_8identityES14_S1E_vS1F_EENS_8epilogue10collective6detail29Sm90TmaWarpSpecializedAdapterINS1I_15DefaultEpilogueISL_SM_SM_NS1H_6thread17LinearCombinationISL_Li1EffLNS1M_9ScaleType4KindE0ELNS_15FloatRoundStyleE2ESL_EENS1_15EpilogueDefaultEEEEEvvEEEEvNT_6ParamsE --------------------------
	.section	.nv.constant0._ZN7cutlass13device_kernelINS_4gemm6kernel13GemmUniversalIN4cute5tupleIJiiiiEEENS1_10collective13CollectiveMmaINS1_34MainloopSm90TmaGmmaWarpSpecializedILi18ENS5_IJNS4_1CILi4EEENSA_ILi2EEENSA_ILi1EEEEEENS1_32KernelTmaWarpSpecializedPingpongEEENS5_IJNSA_ILi64EEENSA_ILi128EEENSA_ILi32EEEEEENS_6half_tENS5_IJlSD_lEEESL_SM_NS4_8TiledMMAINS4_8MMA_AtomIJNS4_4SM904GMMA26MMA_64x128x16_F32F16F16_SSILNSQ_5MajorE0ELSS_0ELNSQ_7ScaleInE1ELST_1EEEEEENS4_6LayoutINS5_IJSD_SD_SD_EEENS5_IJNSA_ILi0EEESY_SY_EEEEENS5_IJNS4_10UnderscoreES11_S11_EEEEENS4_23SM90_TMA_LOAD_MULTICASTENS4_14ComposedLayoutINS4_7SwizzleILi2ELi4ELi3EEENS4_18smem_ptr_flag_bitsILi16EEENSW_INS5_IJNSA_ILi8EEESJ_EEENS5_IJSJ_SD_EEEEEEEvNS4_8identityES14_S1E_vS1F_EENS_8epilogue10collective6detail29Sm90TmaWarpSpecializedAdapterINS1I_15DefaultEpilogueISL_SM_SM_NS1H_6thread17LinearCombinationISL_Li1EffLNS1M_9ScaleType4KindE0ELNS_15FloatRoundStyleE2ESL_EENS1_15EpilogueDefaultEEEEEvvEEEEvNT_6ParamsE,"a",@progbits
	.sectionflags	@""
	.align	4
.nv.constant0._ZN7cutlass13device_kernelINS_4gemm6kernel13GemmUniversalIN4cute5tupleIJiiiiEEENS1_10collective13CollectiveMmaINS1_34MainloopSm90TmaGmmaWarpSpecializedILi18ENS5_IJNS4_1CILi4EEENSA_ILi2EEENSA_ILi1EEEEEENS1_32KernelTmaWarpSpecializedPingpongEEENS5_IJNSA_ILi64EEENSA_ILi128EEENSA_ILi32EEEEEENS_6half_tENS5_IJlSD_lEEESL_SM_NS4_8TiledMMAINS4_8MMA_AtomIJNS4_4SM904GMMA26MMA_64x128x16_F32F16F16_SSILNSQ_5MajorE0ELSS_0ELNSQ_7ScaleInE1ELST_1EEEEEENS4_6LayoutINS5_IJSD_SD_SD_EEENS5_IJNSA_ILi0EEESY_SY_EEEEENS5_IJNS4_10UnderscoreES11_S11_EEEEENS4_23SM90_TMA_LOAD_MULTICASTENS4_14ComposedLayoutINS4_7SwizzleILi2ELi4ELi3EEENS4_18smem_ptr_flag_bitsILi16EEENSW_INS5_IJNSA_ILi8EEESJ_EEENS5_IJSJ_SD_EEEEEEEvNS4_8identityES14_S1E_vS1F_EENS_8epilogue10collective6detail29Sm90TmaWarpSpecializedAdapterINS1I_15DefaultEpilogueISL_SM_SM_NS1H_6thread17LinearCombinationISL_Li1EffLNS1M_9ScaleType4KindE0ELNS_15FloatRoundStyleE2ESL_EENS1_15EpilogueDefaultEEEEEvvEEEEvNT_6ParamsE:
	.zero		1664


//--------------------- SYMBOLS --------------------------

	.type		.nv.reservedSmem.offset0,@object
	.size		.nv.reservedSmem.offset0,0x4
	.type		__assertfail,@function
